//
// Generated by NVIDIA NVVM Compiler
//
// Compiler Build ID: CL-36424714
// Cuda compilation tools, release 13.0, V13.0.88
// Based on NVVM 20.0.0
//

.version 9.0
.target sm_100
.address_size 64

	// .globl	_Z23monte_carlo_kernel_cudaPfffffiiy
.global .align 4 .b8 precalc_xorwow_matrix[102400];
.global .align 4 .b8 precalc_xorwow_offset_matrix[102400];
.global .align 4 .b8 mrg32k3aM1[2304];
.global .align 4 .b8 mrg32k3aM2[2304];
.global .align 4 .b8 mrg32k3aM1SubSeq[2016];
.global .align 4 .b8 mrg32k3aM2SubSeq[2016];
.global .align 4 .b8 mrg32k3aM1Seq[2304];
.global .align 4 .b8 mrg32k3aM2Seq[2304];
.const .align 8 .b8 __cr_lgamma_table[72];

.visible .entry _Z23monte_carlo_kernel_cudaPfffffiiy(
	.param .u64 .ptr .align 1 _Z23monte_carlo_kernel_cudaPfffffiiy_param_0,
	.param .f32 _Z23monte_carlo_kernel_cudaPfffffiiy_param_1,
	.param .f32 _Z23monte_carlo_kernel_cudaPfffffiiy_param_2,
	.param .f32 _Z23monte_carlo_kernel_cudaPfffffiiy_param_3,
	.param .f32 _Z23monte_carlo_kernel_cudaPfffffiiy_param_4,
	.param .u32 _Z23monte_carlo_kernel_cudaPfffffiiy_param_5,
	.param .u32 _Z23monte_carlo_kernel_cudaPfffffiiy_param_6,
	.param .u64 _Z23monte_carlo_kernel_cudaPfffffiiy_param_7
)
{
	.local .align 8 .b8 	__local_depot0[48];
	.reg .b64 	%SP;
	.reg .b64 	%SPL;
	.reg .pred 	%p<75>;
	.reg .b32 	%r<1301>;
	.reg .b32 	%f<116>;
	.reg .b64 	%rd<35>;

	mov.u64 	%SPL, __local_depot0;
	ld.param.u64 	%rd14, [_Z23monte_carlo_kernel_cudaPfffffiiy_param_0];
	ld.param.f32 	%f114, [_Z23monte_carlo_kernel_cudaPfffffiiy_param_1];
	ld.param.f32 	%f9, [_Z23monte_carlo_kernel_cudaPfffffiiy_param_4];
	ld.param.u32 	%r579, [_Z23monte_carlo_kernel_cudaPfffffiiy_param_5];
	ld.param.u32 	%r580, [_Z23monte_carlo_kernel_cudaPfffffiiy_param_6];
	ld.param.u64 	%rd13, [_Z23monte_carlo_kernel_cudaPfffffiiy_param_7];
	cvta.to.global.u64 	%rd1, %rd14;
	mov.u32 	%r581, %ctaid.x;
	mov.u32 	%r582, %ntid.x;
	mov.u32 	%r583, %tid.x;
	mad.lo.s32 	%r1, %r581, %r582, %r583;
	setp.ge.s32 	%p1, %r1, %r580;
	@%p1 bra 	$L__BB0_123;
	add.u64 	%rd2, %SPL, 0;
	cvt.u32.u64 	%r584, %rd13;
	xor.b32  	%r585, %r584, -1429050551;
	mul.lo.s32 	%r2, %r585, 1099087573;
	{ .reg .b32 tmp; mov.b64 {tmp, %r586}, %rd13; }
	xor.b32  	%r3, %r586, -136515619;
	mul.lo.s32 	%r587, %r3, -1703105765;
	add.s32 	%r588, %r2, %r587;
	add.s32 	%r1296, %r588, 6615241;
	add.s32 	%r1017, %r2, 123456789;
	st.local.v2.u32 	[%rd2], {%r1296, %r1017};
	xor.b32  	%r1016, %r2, 362436069;
	add.s32 	%r1015, %r587, 521288629;
	st.local.v2.u32 	[%rd2+8], {%r1016, %r1015};
	xor.b32  	%r1014, %r587, 88675123;
	add.s32 	%r1013, %r2, 5783321;
	st.local.v2.u32 	[%rd2+16], {%r1014, %r1013};
	setp.eq.s32 	%p2, %r1, 0;
	@%p2 bra 	$L__BB0_116;
	cvt.s64.s32 	%rd34, %r1;
	mov.b32 	%r1000, 0;
$L__BB0_3:
	mov.u64 	%rd4, %rd34;
	and.b64  	%rd5, %rd4, 3;
	setp.eq.s64 	%p3, %rd5, 0;
	@%p3 bra 	$L__BB0_115;
	mul.wide.u32 	%rd16, %r1000, 3200;
	mov.u64 	%rd17, precalc_xorwow_matrix;
	add.s64 	%rd6, %rd17, %rd16;
	mov.b32 	%r1013, 0;
	mov.u32 	%r1014, %r1013;
	mov.u32 	%r1015, %r1013;
	mov.u32 	%r1016, %r1013;
	mov.u32 	%r1017, %r1013;
	mov.u32 	%r1006, %r1013;
$L__BB0_5:
	mul.wide.u32 	%rd18, %r1006, 4;
	add.s64 	%rd19, %rd2, %rd18;
	ld.local.u32 	%r22, [%rd19+4];
	shl.b32 	%r23, %r1006, 5;
	mov.b32 	%r1012, 0;
$L__BB0_6:
	.pragma "nounroll";
	shr.u32 	%r592, %r22, %r1012;
	and.b32  	%r593, %r592, 1;
	setp.eq.b32 	%p4, %r593, 1;
	not.pred 	%p5, %p4;
	add.s32 	%r594, %r23, %r1012;
	mul.lo.s32 	%r595, %r594, 5;
	mul.wide.u32 	%rd20, %r595, 4;
	add.s64 	%rd7, %rd6, %rd20;
	@%p5 bra 	$L__BB0_8;
	ld.global.u32 	%r596, [%rd7];
	xor.b32  	%r1017, %r1017, %r596;
	ld.global.u32 	%r597, [%rd7+4];
	xor.b32  	%r1016, %r1016, %r597;
	ld.global.u32 	%r598, [%rd7+8];
	xor.b32  	%r1015, %r1015, %r598;
	ld.global.u32 	%r599, [%rd7+12];
	xor.b32  	%r1014, %r1014, %r599;
	ld.global.u32 	%r600, [%rd7+16];
	xor.b32  	%r1013, %r1013, %r600;
$L__BB0_8:
	and.b32  	%r602, %r592, 2;
	setp.eq.s32 	%p6, %r602, 0;
	@%p6 bra 	$L__BB0_10;
	ld.global.u32 	%r603, [%rd7+20];
	xor.b32  	%r1017, %r1017, %r603;
	ld.global.u32 	%r604, [%rd7+24];
	xor.b32  	%r1016, %r1016, %r604;
	ld.global.u32 	%r605, [%rd7+28];
	xor.b32  	%r1015, %r1015, %r605;
	ld.global.u32 	%r606, [%rd7+32];
	xor.b32  	%r1014, %r1014, %r606;
	ld.global.u32 	%r607, [%rd7+36];
	xor.b32  	%r1013, %r1013, %r607;
$L__BB0_10:
	and.b32  	%r609, %r592, 4;
	setp.eq.s32 	%p7, %r609, 0;
	@%p7 bra 	$L__BB0_12;
	ld.global.u32 	%r610, [%rd7+40];
	xor.b32  	%r1017, %r1017, %r610;
	ld.global.u32 	%r611, [%rd7+44];
	xor.b32  	%r1016, %r1016, %r611;
	ld.global.u32 	%r612, [%rd7+48];
	xor.b32  	%r1015, %r1015, %r612;
	ld.global.u32 	%r613, [%rd7+52];
	xor.b32  	%r1014, %r1014, %r613;
	ld.global.u32 	%r614, [%rd7+56];
	xor.b32  	%r1013, %r1013, %r614;
$L__BB0_12:
	and.b32  	%r616, %r592, 8;
	setp.eq.s32 	%p8, %r616, 0;
	@%p8 bra 	$L__BB0_14;
	ld.global.u32 	%r617, [%rd7+60];
	xor.b32  	%r1017, %r1017, %r617;
	ld.global.u32 	%r618, [%rd7+64];
	xor.b32  	%r1016, %r1016, %r618;
	ld.global.u32 	%r619, [%rd7+68];
	xor.b32  	%r1015, %r1015, %r619;
	ld.global.u32 	%r620, [%rd7+72];
	xor.b32  	%r1014, %r1014, %r620;
	ld.global.u32 	%r621, [%rd7+76];
	xor.b32  	%r1013, %r1013, %r621;
$L__BB0_14:
	and.b32  	%r623, %r592, 16;
	setp.eq.s32 	%p9, %r623, 0;
	@%p9 bra 	$L__BB0_16;
	ld.global.u32 	%r624, [%rd7+80];
	xor.b32  	%r1017, %r1017, %r624;
	ld.global.u32 	%r625, [%rd7+84];
	xor.b32  	%r1016, %r1016, %r625;
	ld.global.u32 	%r626, [%rd7+88];
	xor.b32  	%r1015, %r1015, %r626;
	ld.global.u32 	%r627, [%rd7+92];
	xor.b32  	%r1014, %r1014, %r627;
	ld.global.u32 	%r628, [%rd7+96];
	xor.b32  	%r1013, %r1013, %r628;
$L__BB0_16:
	and.b32  	%r630, %r592, 32;
	setp.eq.s32 	%p10, %r630, 0;
	@%p10 bra 	$L__BB0_18;
	ld.global.u32 	%r631, [%rd7+100];
	xor.b32  	%r1017, %r1017, %r631;
	ld.global.u32 	%r632, [%rd7+104];
	xor.b32  	%r1016, %r1016, %r632;
	ld.global.u32 	%r633, [%rd7+108];
	xor.b32  	%r1015, %r1015, %r633;
	ld.global.u32 	%r634, [%rd7+112];
	xor.b32  	%r1014, %r1014, %r634;
	ld.global.u32 	%r635, [%rd7+116];
	xor.b32  	%r1013, %r1013, %r635;
$L__BB0_18:
	and.b32  	%r637, %r592, 64;
	setp.eq.s32 	%p11, %r637, 0;
	@%p11 bra 	$L__BB0_20;
	ld.global.u32 	%r638, [%rd7+120];
	xor.b32  	%r1017, %r1017, %r638;
	ld.global.u32 	%r639, [%rd7+124];
	xor.b32  	%r1016, %r1016, %r639;
	ld.global.u32 	%r640, [%rd7+128];
	xor.b32  	%r1015, %r1015, %r640;
	ld.global.u32 	%r641, [%rd7+132];
	xor.b32  	%r1014, %r1014, %r641;
	ld.global.u32 	%r642, [%rd7+136];
	xor.b32  	%r1013, %r1013, %r642;
$L__BB0_20:
	and.b32  	%r644, %r592, 128;
	setp.eq.s32 	%p12, %r644, 0;
	@%p12 bra 	$L__BB0_22;
	ld.global.u32 	%r645, [%rd7+140];
	xor.b32  	%r1017, %r1017, %r645;
	ld.global.u32 	%r646, [%rd7+144];
	xor.b32  	%r1016, %r1016, %r646;
	ld.global.u32 	%r647, [%rd7+148];
	xor.b32  	%r1015, %r1015, %r647;
	ld.global.u32 	%r648, [%rd7+152];
	xor.b32  	%r1014, %r1014, %r648;
	ld.global.u32 	%r649, [%rd7+156];
	xor.b32  	%r1013, %r1013, %r649;
$L__BB0_22:
	and.b32  	%r651, %r592, 256;
	setp.eq.s32 	%p13, %r651, 0;
	@%p13 bra 	$L__BB0_24;
	ld.global.u32 	%r652, [%rd7+160];
	xor.b32  	%r1017, %r1017, %r652;
	ld.global.u32 	%r653, [%rd7+164];
	xor.b32  	%r1016, %r1016, %r653;
	ld.global.u32 	%r654, [%rd7+168];
	xor.b32  	%r1015, %r1015, %r654;
	ld.global.u32 	%r655, [%rd7+172];
	xor.b32  	%r1014, %r1014, %r655;
	ld.global.u32 	%r656, [%rd7+176];
	xor.b32  	%r1013, %r1013, %r656;
$L__BB0_24:
	and.b32  	%r658, %r592, 512;
	setp.eq.s32 	%p14, %r658, 0;
	@%p14 bra 	$L__BB0_26;
	ld.global.u32 	%r659, [%rd7+180];
	xor.b32  	%r1017, %r1017, %r659;
	ld.global.u32 	%r660, [%rd7+184];
	xor.b32  	%r1016, %r1016, %r660;
	ld.global.u32 	%r661, [%rd7+188];
	xor.b32  	%r1015, %r1015, %r661;
	ld.global.u32 	%r662, [%rd7+192];
	xor.b32  	%r1014, %r1014, %r662;
	ld.global.u32 	%r663, [%rd7+196];
	xor.b32  	%r1013, %r1013, %r663;
$L__BB0_26:
	and.b32  	%r665, %r592, 1024;
	setp.eq.s32 	%p15, %r665, 0;
	@%p15 bra 	$L__BB0_28;
	ld.global.u32 	%r666, [%rd7+200];
	xor.b32  	%r1017, %r1017, %r666;
	ld.global.u32 	%r667, [%rd7+204];
	xor.b32  	%r1016, %r1016, %r667;
	ld.global.u32 	%r668, [%rd7+208];
	xor.b32  	%r1015, %r1015, %r668;
	ld.global.u32 	%r669, [%rd7+212];
	xor.b32  	%r1014, %r1014, %r669;
	ld.global.u32 	%r670, [%rd7+216];
	xor.b32  	%r1013, %r1013, %r670;
$L__BB0_28:
	and.b32  	%r672, %r592, 2048;
	setp.eq.s32 	%p16, %r672, 0;
	@%p16 bra 	$L__BB0_30;
	ld.global.u32 	%r673, [%rd7+220];
	xor.b32  	%r1017, %r1017, %r673;
	ld.global.u32 	%r674, [%rd7+224];
	xor.b32  	%r1016, %r1016, %r674;
	ld.global.u32 	%r675, [%rd7+228];
	xor.b32  	%r1015, %r1015, %r675;
	ld.global.u32 	%r676, [%rd7+232];
	xor.b32  	%r1014, %r1014, %r676;
	ld.global.u32 	%r677, [%rd7+236];
	xor.b32  	%r1013, %r1013, %r677;
$L__BB0_30:
	and.b32  	%r679, %r592, 4096;
	setp.eq.s32 	%p17, %r679, 0;
	@%p17 bra 	$L__BB0_32;
	ld.global.u32 	%r680, [%rd7+240];
	xor.b32  	%r1017, %r1017, %r680;
	ld.global.u32 	%r681, [%rd7+244];
	xor.b32  	%r1016, %r1016, %r681;
	ld.global.u32 	%r682, [%rd7+248];
	xor.b32  	%r1015, %r1015, %r682;
	ld.global.u32 	%r683, [%rd7+252];
	xor.b32  	%r1014, %r1014, %r683;
	ld.global.u32 	%r684, [%rd7+256];
	xor.b32  	%r1013, %r1013, %r684;
$L__BB0_32:
	and.b32  	%r686, %r592, 8192;
	setp.eq.s32 	%p18, %r686, 0;
	@%p18 bra 	$L__BB0_34;
	ld.global.u32 	%r687, [%rd7+260];
	xor.b32  	%r1017, %r1017, %r687;
	ld.global.u32 	%r688, [%rd7+264];
	xor.b32  	%r1016, %r1016, %r688;
	ld.global.u32 	%r689, [%rd7+268];
	xor.b32  	%r1015, %r1015, %r689;
	ld.global.u32 	%r690, [%rd7+272];
	xor.b32  	%r1014, %r1014, %r690;
	ld.global.u32 	%r691, [%rd7+276];
	xor.b32  	%r1013, %r1013, %r691;
$L__BB0_34:
	and.b32  	%r693, %r592, 16384;
	setp.eq.s32 	%p19, %r693, 0;
	@%p19 bra 	$L__BB0_36;
	ld.global.u32 	%r694, [%rd7+280];
	xor.b32  	%r1017, %r1017, %r694;
	ld.global.u32 	%r695, [%rd7+284];
	xor.b32  	%r1016, %r1016, %r695;
	ld.global.u32 	%r696, [%rd7+288];
	xor.b32  	%r1015, %r1015, %r696;
	ld.global.u32 	%r697, [%rd7+292];
	xor.b32  	%r1014, %r1014, %r697;
	ld.global.u32 	%r698, [%rd7+296];
	xor.b32  	%r1013, %r1013, %r698;
$L__BB0_36:
	and.b32  	%r700, %r592, 32768;
	setp.eq.s32 	%p20, %r700, 0;
	@%p20 bra 	$L__BB0_38;
	ld.global.u32 	%r701, [%rd7+300];
	xor.b32  	%r1017, %r1017, %r701;
	ld.global.u32 	%r702, [%rd7+304];
	xor.b32  	%r1016, %r1016, %r702;
	ld.global.u32 	%r703, [%rd7+308];
	xor.b32  	%r1015, %r1015, %r703;
	ld.global.u32 	%r704, [%rd7+312];
	xor.b32  	%r1014, %r1014, %r704;
	ld.global.u32 	%r705, [%rd7+316];
	xor.b32  	%r1013, %r1013, %r705;
$L__BB0_38:
	add.s32 	%r1012, %r1012, 16;
	setp.ne.s32 	%p21, %r1012, 32;
	@%p21 bra 	$L__BB0_6;
	mad.lo.s32 	%r706, %r1006, -31, %r23;
	add.s32 	%r1006, %r706, 1;
	setp.ne.s32 	%p22, %r1006, 5;
	@%p22 bra 	$L__BB0_5;
	st.local.u32 	[%rd2+4], %r1017;
	st.local.v2.u32 	[%rd2+8], {%r1016, %r1015};
	st.local.v2.u32 	[%rd2+16], {%r1014, %r1013};
	setp.eq.s64 	%p23, %rd5, 1;
	@%p23 bra 	$L__BB0_115;
	mov.b32 	%r1013, 0;
	mov.u32 	%r1014, %r1013;
	mov.u32 	%r1015, %r1013;
	mov.u32 	%r1016, %r1013;
	mov.u32 	%r1017, %r1013;
	mov.u32 	%r1098, %r1013;
$L__BB0_42:
	mul.wide.u32 	%rd21, %r1098, 4;
	add.s64 	%rd22, %rd2, %rd21;
	ld.local.u32 	%r198, [%rd22+4];
	shl.b32 	%r199, %r1098, 5;
	mov.b32 	%r1104, 0;
$L__BB0_43:
	.pragma "nounroll";
	shr.u32 	%r709, %r198, %r1104;
	and.b32  	%r710, %r709, 1;
	setp.eq.b32 	%p24, %r710, 1;
	not.pred 	%p25, %p24;
	add.s32 	%r711, %r199, %r1104;
	mul.lo.s32 	%r712, %r711, 5;
	mul.wide.u32 	%rd23, %r712, 4;
	add.s64 	%rd8, %rd6, %rd23;
	@%p25 bra 	$L__BB0_45;
	ld.global.u32 	%r713, [%rd8];
	xor.b32  	%r1017, %r1017, %r713;
	ld.global.u32 	%r714, [%rd8+4];
	xor.b32  	%r1016, %r1016, %r714;
	ld.global.u32 	%r715, [%rd8+8];
	xor.b32  	%r1015, %r1015, %r715;
	ld.global.u32 	%r716, [%rd8+12];
	xor.b32  	%r1014, %r1014, %r716;
	ld.global.u32 	%r717, [%rd8+16];
	xor.b32  	%r1013, %r1013, %r717;
$L__BB0_45:
	and.b32  	%r719, %r709, 2;
	setp.eq.s32 	%p26, %r719, 0;
	@%p26 bra 	$L__BB0_47;
	ld.global.u32 	%r720, [%rd8+20];
	xor.b32  	%r1017, %r1017, %r720;
	ld.global.u32 	%r721, [%rd8+24];
	xor.b32  	%r1016, %r1016, %r721;
	ld.global.u32 	%r722, [%rd8+28];
	xor.b32  	%r1015, %r1015, %r722;
	ld.global.u32 	%r723, [%rd8+32];
	xor.b32  	%r1014, %r1014, %r723;
	ld.global.u32 	%r724, [%rd8+36];
	xor.b32  	%r1013, %r1013, %r724;
$L__BB0_47:
	and.b32  	%r726, %r709, 4;
	setp.eq.s32 	%p27, %r726, 0;
	@%p27 bra 	$L__BB0_49;
	ld.global.u32 	%r727, [%rd8+40];
	xor.b32  	%r1017, %r1017, %r727;
	ld.global.u32 	%r728, [%rd8+44];
	xor.b32  	%r1016, %r1016, %r728;
	ld.global.u32 	%r729, [%rd8+48];
	xor.b32  	%r1015, %r1015, %r729;
	ld.global.u32 	%r730, [%rd8+52];
	xor.b32  	%r1014, %r1014, %r730;
	ld.global.u32 	%r731, [%rd8+56];
	xor.b32  	%r1013, %r1013, %r731;
$L__BB0_49:
	and.b32  	%r733, %r709, 8;
	setp.eq.s32 	%p28, %r733, 0;
	@%p28 bra 	$L__BB0_51;
	ld.global.u32 	%r734, [%rd8+60];
	xor.b32  	%r1017, %r1017, %r734;
	ld.global.u32 	%r735, [%rd8+64];
	xor.b32  	%r1016, %r1016, %r735;
	ld.global.u32 	%r736, [%rd8+68];
	xor.b32  	%r1015, %r1015, %r736;
	ld.global.u32 	%r737, [%rd8+72];
	xor.b32  	%r1014, %r1014, %r737;
	ld.global.u32 	%r738, [%rd8+76];
	xor.b32  	%r1013, %r1013, %r738;
$L__BB0_51:
	and.b32  	%r740, %r709, 16;
	setp.eq.s32 	%p29, %r740, 0;
	@%p29 bra 	$L__BB0_53;
	ld.global.u32 	%r741, [%rd8+80];
	xor.b32  	%r1017, %r1017, %r741;
	ld.global.u32 	%r742, [%rd8+84];
	xor.b32  	%r1016, %r1016, %r742;
	ld.global.u32 	%r743, [%rd8+88];
	xor.b32  	%r1015, %r1015, %r743;
	ld.global.u32 	%r744, [%rd8+92];
	xor.b32  	%r1014, %r1014, %r744;
	ld.global.u32 	%r745, [%rd8+96];
	xor.b32  	%r1013, %r1013, %r745;
$L__BB0_53:
	and.b32  	%r747, %r709, 32;
	setp.eq.s32 	%p30, %r747, 0;
	@%p30 bra 	$L__BB0_55;
	ld.global.u32 	%r748, [%rd8+100];
	xor.b32  	%r1017, %r1017, %r748;
	ld.global.u32 	%r749, [%rd8+104];
	xor.b32  	%r1016, %r1016, %r749;
	ld.global.u32 	%r750, [%rd8+108];
	xor.b32  	%r1015, %r1015, %r750;
	ld.global.u32 	%r751, [%rd8+112];
	xor.b32  	%r1014, %r1014, %r751;
	ld.global.u32 	%r752, [%rd8+116];
	xor.b32  	%r1013, %r1013, %r752;
$L__BB0_55:
	and.b32  	%r754, %r709, 64;
	setp.eq.s32 	%p31, %r754, 0;
	@%p31 bra 	$L__BB0_57;
	ld.global.u32 	%r755, [%rd8+120];
	xor.b32  	%r1017, %r1017, %r755;
	ld.global.u32 	%r756, [%rd8+124];
	xor.b32  	%r1016, %r1016, %r756;
	ld.global.u32 	%r757, [%rd8+128];
	xor.b32  	%r1015, %r1015, %r757;
	ld.global.u32 	%r758, [%rd8+132];
	xor.b32  	%r1014, %r1014, %r758;
	ld.global.u32 	%r759, [%rd8+136];
	xor.b32  	%r1013, %r1013, %r759;
$L__BB0_57:
	and.b32  	%r761, %r709, 128;
	setp.eq.s32 	%p32, %r761, 0;
	@%p32 bra 	$L__BB0_59;
	ld.global.u32 	%r762, [%rd8+140];
	xor.b32  	%r1017, %r1017, %r762;
	ld.global.u32 	%r763, [%rd8+144];
	xor.b32  	%r1016, %r1016, %r763;
	ld.global.u32 	%r764, [%rd8+148];
	xor.b32  	%r1015, %r1015, %r764;
	ld.global.u32 	%r765, [%rd8+152];
	xor.b32  	%r1014, %r1014, %r765;
	ld.global.u32 	%r766, [%rd8+156];
	xor.b32  	%r1013, %r1013, %r766;
$L__BB0_59:
	and.b32  	%r768, %r709, 256;
	setp.eq.s32 	%p33, %r768, 0;
	@%p33 bra 	$L__BB0_61;
	ld.global.u32 	%r769, [%rd8+160];
	xor.b32  	%r1017, %r1017, %r769;
	ld.global.u32 	%r770, [%rd8+164];
	xor.b32  	%r1016, %r1016, %r770;
	ld.global.u32 	%r771, [%rd8+168];
	xor.b32  	%r1015, %r1015, %r771;
	ld.global.u32 	%r772, [%rd8+172];
	xor.b32  	%r1014, %r1014, %r772;
	ld.global.u32 	%r773, [%rd8+176];
	xor.b32  	%r1013, %r1013, %r773;
$L__BB0_61:
	and.b32  	%r775, %r709, 512;
	setp.eq.s32 	%p34, %r775, 0;
	@%p34 bra 	$L__BB0_63;
	ld.global.u32 	%r776, [%rd8+180];
	xor.b32  	%r1017, %r1017, %r776;
	ld.global.u32 	%r777, [%rd8+184];
	xor.b32  	%r1016, %r1016, %r777;
	ld.global.u32 	%r778, [%rd8+188];
	xor.b32  	%r1015, %r1015, %r778;
	ld.global.u32 	%r779, [%rd8+192];
	xor.b32  	%r1014, %r1014, %r779;
	ld.global.u32 	%r780, [%rd8+196];
	xor.b32  	%r1013, %r1013, %r780;
$L__BB0_63:
	and.b32  	%r782, %r709, 1024;
	setp.eq.s32 	%p35, %r782, 0;
	@%p35 bra 	$L__BB0_65;
	ld.global.u32 	%r783, [%rd8+200];
	xor.b32  	%r1017, %r1017, %r783;
	ld.global.u32 	%r784, [%rd8+204];
	xor.b32  	%r1016, %r1016, %r784;
	ld.global.u32 	%r785, [%rd8+208];
	xor.b32  	%r1015, %r1015, %r785;
	ld.global.u32 	%r786, [%rd8+212];
	xor.b32  	%r1014, %r1014, %r786;
	ld.global.u32 	%r787, [%rd8+216];
	xor.b32  	%r1013, %r1013, %r787;
$L__BB0_65:
	and.b32  	%r789, %r709, 2048;
	setp.eq.s32 	%p36, %r789, 0;
	@%p36 bra 	$L__BB0_67;
	ld.global.u32 	%r790, [%rd8+220];
	xor.b32  	%r1017, %r1017, %r790;
	ld.global.u32 	%r791, [%rd8+224];
	xor.b32  	%r1016, %r1016, %r791;
	ld.global.u32 	%r792, [%rd8+228];
	xor.b32  	%r1015, %r1015, %r792;
	ld.global.u32 	%r793, [%rd8+232];
	xor.b32  	%r1014, %r1014, %r793;
	ld.global.u32 	%r794, [%rd8+236];
	xor.b32  	%r1013, %r1013, %r794;
$L__BB0_67:
	and.b32  	%r796, %r709, 4096;
	setp.eq.s32 	%p37, %r796, 0;
	@%p37 bra 	$L__BB0_69;
	ld.global.u32 	%r797, [%rd8+240];
	xor.b32  	%r1017, %r1017, %r797;
	ld.global.u32 	%r798, [%rd8+244];
	xor.b32  	%r1016, %r1016, %r798;
	ld.global.u32 	%r799, [%rd8+248];
	xor.b32  	%r1015, %r1015, %r799;
	ld.global.u32 	%r800, [%rd8+252];
	xor.b32  	%r1014, %r1014, %r800;
	ld.global.u32 	%r801, [%rd8+256];
	xor.b32  	%r1013, %r1013, %r801;
$L__BB0_69:
	and.b32  	%r803, %r709, 8192;
	setp.eq.s32 	%p38, %r803, 0;
	@%p38 bra 	$L__BB0_71;
	ld.global.u32 	%r804, [%rd8+260];
	xor.b32  	%r1017, %r1017, %r804;
	ld.global.u32 	%r805, [%rd8+264];
	xor.b32  	%r1016, %r1016, %r805;
	ld.global.u32 	%r806, [%rd8+268];
	xor.b32  	%r1015, %r1015, %r806;
	ld.global.u32 	%r807, [%rd8+272];
	xor.b32  	%r1014, %r1014, %r807;
	ld.global.u32 	%r808, [%rd8+276];
	xor.b32  	%r1013, %r1013, %r808;
$L__BB0_71:
	and.b32  	%r810, %r709, 16384;
	setp.eq.s32 	%p39, %r810, 0;
	@%p39 bra 	$L__BB0_73;
	ld.global.u32 	%r811, [%rd8+280];
	xor.b32  	%r1017, %r1017, %r811;
	ld.global.u32 	%r812, [%rd8+284];
	xor.b32  	%r1016, %r1016, %r812;
	ld.global.u32 	%r813, [%rd8+288];
	xor.b32  	%r1015, %r1015, %r813;
	ld.global.u32 	%r814, [%rd8+292];
	xor.b32  	%r1014, %r1014, %r814;
	ld.global.u32 	%r815, [%rd8+296];
	xor.b32  	%r1013, %r1013, %r815;
$L__BB0_73:
	and.b32  	%r817, %r709, 32768;
	setp.eq.s32 	%p40, %r817, 0;
	@%p40 bra 	$L__BB0_75;
	ld.global.u32 	%r818, [%rd8+300];
	xor.b32  	%r1017, %r1017, %r818;
	ld.global.u32 	%r819, [%rd8+304];
	xor.b32  	%r1016, %r1016, %r819;
	ld.global.u32 	%r820, [%rd8+308];
	xor.b32  	%r1015, %r1015, %r820;
	ld.global.u32 	%r821, [%rd8+312];
	xor.b32  	%r1014, %r1014, %r821;
	ld.global.u32 	%r822, [%rd8+316];
	xor.b32  	%r1013, %r1013, %r822;
$L__BB0_75:
	add.s32 	%r1104, %r1104, 16;
	setp.ne.s32 	%p41, %r1104, 32;
	@%p41 bra 	$L__BB0_43;
	mad.lo.s32 	%r823, %r1098, -31, %r199;
	add.s32 	%r1098, %r823, 1;
	setp.ne.s32 	%p42, %r1098, 5;
	@%p42 bra 	$L__BB0_42;
	st.local.u32 	[%rd2+4], %r1017;
	st.local.v2.u32 	[%rd2+8], {%r1016, %r1015};
	st.local.v2.u32 	[%rd2+16], {%r1014, %r1013};
	setp.ne.s64 	%p43, %rd5, 3;
	@%p43 bra 	$L__BB0_115;
	mov.b32 	%r1013, 0;
	mov.u32 	%r1014, %r1013;
	mov.u32 	%r1015, %r1013;
	mov.u32 	%r1016, %r1013;
	mov.u32 	%r1017, %r1013;
	mov.u32 	%r1190, %r1013;
$L__BB0_79:
	mul.wide.u32 	%rd24, %r1190, 4;
	add.s64 	%rd25, %rd2, %rd24;
	ld.local.u32 	%r374, [%rd25+4];
	shl.b32 	%r375, %r1190, 5;
	mov.b32 	%r1196, 0;
$L__BB0_80:
	.pragma "nounroll";
	shr.u32 	%r826, %r374, %r1196;
	and.b32  	%r827, %r826, 1;
	setp.eq.b32 	%p44, %r827, 1;
	not.pred 	%p45, %p44;
	add.s32 	%r828, %r375, %r1196;
	mul.lo.s32 	%r829, %r828, 5;
	mul.wide.u32 	%rd26, %r829, 4;
	add.s64 	%rd9, %rd6, %rd26;
	@%p45 bra 	$L__BB0_82;
	ld.global.u32 	%r830, [%rd9];
	xor.b32  	%r1017, %r1017, %r830;
	ld.global.u32 	%r831, [%rd9+4];
	xor.b32  	%r1016, %r1016, %r831;
	ld.global.u32 	%r832, [%rd9+8];
	xor.b32  	%r1015, %r1015, %r832;
	ld.global.u32 	%r833, [%rd9+12];
	xor.b32  	%r1014, %r1014, %r833;
	ld.global.u32 	%r834, [%rd9+16];
	xor.b32  	%r1013, %r1013, %r834;
$L__BB0_82:
	and.b32  	%r836, %r826, 2;
	setp.eq.s32 	%p46, %r836, 0;
	@%p46 bra 	$L__BB0_84;
	ld.global.u32 	%r837, [%rd9+20];
	xor.b32  	%r1017, %r1017, %r837;
	ld.global.u32 	%r838, [%rd9+24];
	xor.b32  	%r1016, %r1016, %r838;
	ld.global.u32 	%r839, [%rd9+28];
	xor.b32  	%r1015, %r1015, %r839;
	ld.global.u32 	%r840, [%rd9+32];
	xor.b32  	%r1014, %r1014, %r840;
	ld.global.u32 	%r841, [%rd9+36];
	xor.b32  	%r1013, %r1013, %r841;
$L__BB0_84:
	and.b32  	%r843, %r826, 4;
	setp.eq.s32 	%p47, %r843, 0;
	@%p47 bra 	$L__BB0_86;
	ld.global.u32 	%r844, [%rd9+40];
	xor.b32  	%r1017, %r1017, %r844;
	ld.global.u32 	%r845, [%rd9+44];
	xor.b32  	%r1016, %r1016, %r845;
	ld.global.u32 	%r846, [%rd9+48];
	xor.b32  	%r1015, %r1015, %r846;
	ld.global.u32 	%r847, [%rd9+52];
	xor.b32  	%r1014, %r1014, %r847;
	ld.global.u32 	%r848, [%rd9+56];
	xor.b32  	%r1013, %r1013, %r848;
$L__BB0_86:
	and.b32  	%r850, %r826, 8;
	setp.eq.s32 	%p48, %r850, 0;
	@%p48 bra 	$L__BB0_88;
	ld.global.u32 	%r851, [%rd9+60];
	xor.b32  	%r1017, %r1017, %r851;
	ld.global.u32 	%r852, [%rd9+64];
	xor.b32  	%r1016, %r1016, %r852;
	ld.global.u32 	%r853, [%rd9+68];
	xor.b32  	%r1015, %r1015, %r853;
	ld.global.u32 	%r854, [%rd9+72];
	xor.b32  	%r1014, %r1014, %r854;
	ld.global.u32 	%r855, [%rd9+76];
	xor.b32  	%r1013, %r1013, %r855;
$L__BB0_88:
	and.b32  	%r857, %r826, 16;
	setp.eq.s32 	%p49, %r857, 0;
	@%p49 bra 	$L__BB0_90;
	ld.global.u32 	%r858, [%rd9+80];
	xor.b32  	%r1017, %r1017, %r858;
	ld.global.u32 	%r859, [%rd9+84];
	xor.b32  	%r1016, %r1016, %r859;
	ld.global.u32 	%r860, [%rd9+88];
	xor.b32  	%r1015, %r1015, %r860;
	ld.global.u32 	%r861, [%rd9+92];
	xor.b32  	%r1014, %r1014, %r861;
	ld.global.u32 	%r862, [%rd9+96];
	xor.b32  	%r1013, %r1013, %r862;
$L__BB0_90:
	and.b32  	%r864, %r826, 32;
	setp.eq.s32 	%p50, %r864, 0;
	@%p50 bra 	$L__BB0_92;
	ld.global.u32 	%r865, [%rd9+100];
	xor.b32  	%r1017, %r1017, %r865;
	ld.global.u32 	%r866, [%rd9+104];
	xor.b32  	%r1016, %r1016, %r866;
	ld.global.u32 	%r867, [%rd9+108];
	xor.b32  	%r1015, %r1015, %r867;
	ld.global.u32 	%r868, [%rd9+112];
	xor.b32  	%r1014, %r1014, %r868;
	ld.global.u32 	%r869, [%rd9+116];
	xor.b32  	%r1013, %r1013, %r869;
$L__BB0_92:
	and.b32  	%r871, %r826, 64;
	setp.eq.s32 	%p51, %r871, 0;
	@%p51 bra 	$L__BB0_94;
	ld.global.u32 	%r872, [%rd9+120];
	xor.b32  	%r1017, %r1017, %r872;
	ld.global.u32 	%r873, [%rd9+124];
	xor.b32  	%r1016, %r1016, %r873;
	ld.global.u32 	%r874, [%rd9+128];
	xor.b32  	%r1015, %r1015, %r874;
	ld.global.u32 	%r875, [%rd9+132];
	xor.b32  	%r1014, %r1014, %r875;
	ld.global.u32 	%r876, [%rd9+136];
	xor.b32  	%r1013, %r1013, %r876;
$L__BB0_94:
	and.b32  	%r878, %r826, 128;
	setp.eq.s32 	%p52, %r878, 0;
	@%p52 bra 	$L__BB0_96;
	ld.global.u32 	%r879, [%rd9+140];
	xor.b32  	%r1017, %r1017, %r879;
	ld.global.u32 	%r880, [%rd9+144];
	xor.b32  	%r1016, %r1016, %r880;
	ld.global.u32 	%r881, [%rd9+148];
	xor.b32  	%r1015, %r1015, %r881;
	ld.global.u32 	%r882, [%rd9+152];
	xor.b32  	%r1014, %r1014, %r882;
	ld.global.u32 	%r883, [%rd9+156];
	xor.b32  	%r1013, %r1013, %r883;
$L__BB0_96:
	and.b32  	%r885, %r826, 256;
	setp.eq.s32 	%p53, %r885, 0;
	@%p53 bra 	$L__BB0_98;
	ld.global.u32 	%r886, [%rd9+160];
	xor.b32  	%r1017, %r1017, %r886;
	ld.global.u32 	%r887, [%rd9+164];
	xor.b32  	%r1016, %r1016, %r887;
	ld.global.u32 	%r888, [%rd9+168];
	xor.b32  	%r1015, %r1015, %r888;
	ld.global.u32 	%r889, [%rd9+172];
	xor.b32  	%r1014, %r1014, %r889;
	ld.global.u32 	%r890, [%rd9+176];
	xor.b32  	%r1013, %r1013, %r890;
$L__BB0_98:
	and.b32  	%r892, %r826, 512;
	setp.eq.s32 	%p54, %r892, 0;
	@%p54 bra 	$L__BB0_100;
	ld.global.u32 	%r893, [%rd9+180];
	xor.b32  	%r1017, %r1017, %r893;
	ld.global.u32 	%r894, [%rd9+184];
	xor.b32  	%r1016, %r1016, %r894;
	ld.global.u32 	%r895, [%rd9+188];
	xor.b32  	%r1015, %r1015, %r895;
	ld.global.u32 	%r896, [%rd9+192];
	xor.b32  	%r1014, %r1014, %r896;
	ld.global.u32 	%r897, [%rd9+196];
	xor.b32  	%r1013, %r1013, %r897;
$L__BB0_100:
	and.b32  	%r899, %r826, 1024;
	setp.eq.s32 	%p55, %r899, 0;
	@%p55 bra 	$L__BB0_102;
	ld.global.u32 	%r900, [%rd9+200];
	xor.b32  	%r1017, %r1017, %r900;
	ld.global.u32 	%r901, [%rd9+204];
	xor.b32  	%r1016, %r1016, %r901;
	ld.global.u32 	%r902, [%rd9+208];
	xor.b32  	%r1015, %r1015, %r902;
	ld.global.u32 	%r903, [%rd9+212];
	xor.b32  	%r1014, %r1014, %r903;
	ld.global.u32 	%r904, [%rd9+216];
	xor.b32  	%r1013, %r1013, %r904;
$L__BB0_102:
	and.b32  	%r906, %r826, 2048;
	setp.eq.s32 	%p56, %r906, 0;
	@%p56 bra 	$L__BB0_104;
	ld.global.u32 	%r907, [%rd9+220];
	xor.b32  	%r1017, %r1017, %r907;
	ld.global.u32 	%r908, [%rd9+224];
	xor.b32  	%r1016, %r1016, %r908;
	ld.global.u32 	%r909, [%rd9+228];
	xor.b32  	%r1015, %r1015, %r909;
	ld.global.u32 	%r910, [%rd9+232];
	xor.b32  	%r1014, %r1014, %r910;
	ld.global.u32 	%r911, [%rd9+236];
	xor.b32  	%r1013, %r1013, %r911;
$L__BB0_104:
	and.b32  	%r913, %r826, 4096;
	setp.eq.s32 	%p57, %r913, 0;
	@%p57 bra 	$L__BB0_106;
	ld.global.u32 	%r914, [%rd9+240];
	xor.b32  	%r1017, %r1017, %r914;
	ld.global.u32 	%r915, [%rd9+244];
	xor.b32  	%r1016, %r1016, %r915;
	ld.global.u32 	%r916, [%rd9+248];
	xor.b32  	%r1015, %r1015, %r916;
	ld.global.u32 	%r917, [%rd9+252];
	xor.b32  	%r1014, %r1014, %r917;
	ld.global.u32 	%r918, [%rd9+256];
	xor.b32  	%r1013, %r1013, %r918;
$L__BB0_106:
	and.b32  	%r920, %r826, 8192;
	setp.eq.s32 	%p58, %r920, 0;
	@%p58 bra 	$L__BB0_108;
	ld.global.u32 	%r921, [%rd9+260];
	xor.b32  	%r1017, %r1017, %r921;
	ld.global.u32 	%r922, [%rd9+264];
	xor.b32  	%r1016, %r1016, %r922;
	ld.global.u32 	%r923, [%rd9+268];
	xor.b32  	%r1015, %r1015, %r923;
	ld.global.u32 	%r924, [%rd9+272];
	xor.b32  	%r1014, %r1014, %r924;
	ld.global.u32 	%r925, [%rd9+276];
	xor.b32  	%r1013, %r1013, %r925;
$L__BB0_108:
	and.b32  	%r927, %r826, 16384;
	setp.eq.s32 	%p59, %r927, 0;
	@%p59 bra 	$L__BB0_110;
	ld.global.u32 	%r928, [%rd9+280];
	xor.b32  	%r1017, %r1017, %r928;
	ld.global.u32 	%r929, [%rd9+284];
	xor.b32  	%r1016, %r1016, %r929;
	ld.global.u32 	%r930, [%rd9+288];
	xor.b32  	%r1015, %r1015, %r930;
	ld.global.u32 	%r931, [%rd9+292];
	xor.b32  	%r1014, %r1014, %r931;
	ld.global.u32 	%r932, [%rd9+296];
	xor.b32  	%r1013, %r1013, %r932;
$L__BB0_110:
	and.b32  	%r934, %r826, 32768;
	setp.eq.s32 	%p60, %r934, 0;
	@%p60 bra 	$L__BB0_112;
	ld.global.u32 	%r935, [%rd9+300];
	xor.b32  	%r1017, %r1017, %r935;
	ld.global.u32 	%r936, [%rd9+304];
	xor.b32  	%r1016, %r1016, %r936;
	ld.global.u32 	%r937, [%rd9+308];
	xor.b32  	%r1015, %r1015, %r937;
	ld.global.u32 	%r938, [%rd9+312];
	xor.b32  	%r1014, %r1014, %r938;
	ld.global.u32 	%r939, [%rd9+316];
	xor.b32  	%r1013, %r1013, %r939;
$L__BB0_112:
	add.s32 	%r1196, %r1196, 16;
	setp.ne.s32 	%p61, %r1196, 32;
	@%p61 bra 	$L__BB0_80;
	mad.lo.s32 	%r940, %r1190, -31, %r375;
	add.s32 	%r1190, %r940, 1;
	setp.ne.s32 	%p62, %r1190, 5;
	@%p62 bra 	$L__BB0_79;
	st.local.u32 	[%rd2+4], %r1017;
	st.local.v2.u32 	[%rd2+8], {%r1016, %r1015};
	st.local.v2.u32 	[%rd2+16], {%r1014, %r1013};
$L__BB0_115:
	shr.u64 	%rd34, %rd4, 2;
	add.s32 	%r1000, %r1000, 1;
	setp.gt.u64 	%p63, %rd4, 3;
	@%p63 bra 	$L__BB0_3;
$L__BB0_116:
	mad.lo.s32 	%r555, %r1, %r579, %r1;
	mul.wide.s32 	%rd27, %r555, 4;
	add.s64 	%rd11, %rd1, %rd27;
	st.global.f32 	[%rd11], %f114;
	setp.lt.s32 	%p64, %r579, 1;
	@%p64 bra 	$L__BB0_123;
	ld.param.f32 	%f113, [_Z23monte_carlo_kernel_cudaPfffffiiy_param_3];
	ld.param.f32 	%f112, [_Z23monte_carlo_kernel_cudaPfffffiiy_param_2];
	mul.f32 	%f10, %f113, 0fBF000000;
	fma.rn.f32 	%f11, %f113, %f10, %f112;
	mul.f32 	%f1, %f9, %f11;
	sqrt.rn.f32 	%f12, %f9;
	mul.f32 	%f2, %f113, %f12;
	setp.eq.s32 	%p65, %r579, 1;
	mov.b32 	%r1300, 1;
	@%p65 bra 	$L__BB0_121;
	mul.lo.s32 	%r944, %r3, 1703105765;
	sub.s32 	%r945, %r2, %r944;
	add.s32 	%r1289, %r945, 7340115;
	and.b32  	%r946, %r579, 2147483646;
	neg.s32 	%r1288, %r946;
	add.s64 	%rd29, %rd27, %rd1;
	add.s64 	%rd12, %rd29, 4;
	mov.b32 	%r1295, 1;
	mov.b32 	%r1287, 0;
$L__BB0_119:
	mov.u32 	%r563, %r1015;
	mov.u32 	%r562, %r1014;
	mov.u32 	%r1015, %r1013;
	mov.u32 	%r1296, %r1289;
	mul.wide.s32 	%rd30, %r1295, 4;
	add.s64 	%rd31, %rd12, %rd30;
	shr.u32 	%r947, %r1017, 2;
	xor.b32  	%r948, %r947, %r1017;
	shl.b32 	%r949, %r1015, 4;
	shl.b32 	%r950, %r948, 1;
	xor.b32  	%r951, %r950, %r949;
	xor.b32  	%r952, %r951, %r948;
	xor.b32  	%r1014, %r952, %r1015;
	add.s32 	%r953, %r1296, %r1014;
	add.s32 	%r954, %r953, -362437;
	shr.u32 	%r955, %r1016, 2;
	xor.b32  	%r956, %r955, %r1016;
	shl.b32 	%r957, %r1014, 4;
	shl.b32 	%r958, %r956, 1;
	xor.b32  	%r959, %r958, %r957;
	xor.b32  	%r960, %r959, %r956;
	xor.b32  	%r1013, %r960, %r1014;
	add.s32 	%r961, %r1296, %r1013;
	cvt.rn.f32.u32 	%f13, %r954;
	fma.rn.f32 	%f14, %f13, 0f2F800000, 0f2F000000;
	cvt.rn.f32.u32 	%f15, %r961;
	fma.rn.f32 	%f16, %f15, 0f30C90FDB, 0f30490FDB;
	setp.lt.f32 	%p66, %f14, 0f00800000;
	mul.f32 	%f17, %f14, 0f4B000000;
	selp.f32 	%f18, %f17, %f14, %p66;
	selp.f32 	%f19, 0fC1B80000, 0f00000000, %p66;
	mov.b32 	%r962, %f18;
	add.s32 	%r963, %r962, -1059760811;
	and.b32  	%r964, %r963, -8388608;
	sub.s32 	%r965, %r962, %r964;
	mov.b32 	%f20, %r965;
	cvt.rn.f32.s32 	%f21, %r964;
	fma.rn.f32 	%f22, %f21, 0f34000000, %f19;
	add.f32 	%f23, %f20, 0fBF800000;
	fma.rn.f32 	%f24, %f23, 0fBE055027, 0f3E1039F6;
	fma.rn.f32 	%f25, %f24, %f23, 0fBDF8CDCC;
	fma.rn.f32 	%f26, %f25, %f23, 0f3E0F2955;
	fma.rn.f32 	%f27, %f26, %f23, 0fBE2AD8B9;
	fma.rn.f32 	%f28, %f27, %f23, 0f3E4CED0B;
	fma.rn.f32 	%f29, %f28, %f23, 0fBE7FFF22;
	fma.rn.f32 	%f30, %f29, %f23, 0f3EAAAA78;
	fma.rn.f32 	%f31, %f30, %f23, 0fBF000000;
	mul.f32 	%f32, %f23, %f31;
	fma.rn.f32 	%f33, %f32, %f23, %f23;
	fma.rn.f32 	%f34, %f22, 0f3F317218, %f33;
	setp.gt.u32 	%p67, %r962, 2139095039;
	fma.rn.f32 	%f35, %f18, 0f7F800000, 0f7F800000;
	selp.f32 	%f36, %f35, %f34, %p67;
	setp.eq.f32 	%p68, %f18, 0f00000000;
	mul.f32 	%f37, %f36, 0fC0000000;
	selp.f32 	%f38, 0f7F800000, %f37, %p68;
	sqrt.rn.f32 	%f39, %f38;
	sin.approx.f32 	%f40, %f16;
	cos.approx.f32 	%f41, %f16;
	mul.f32 	%f42, %f39, %f40;
	mul.f32 	%f43, %f39, %f41;
	fma.rn.f32 	%f44, %f42, %f2, %f1;
	fma.rn.f32 	%f45, %f44, 0f3BBB989D, 0f3F000000;
	cvt.sat.f32.f32 	%f46, %f45;
	mov.f32 	%f47, 0f4B400001;
	mov.f32 	%f48, 0f437C0000;
	fma.rm.f32 	%f49, %f46, %f48, %f47;
	add.f32 	%f50, %f49, 0fCB40007F;
	neg.f32 	%f51, %f50;
	fma.rn.f32 	%f52, %f44, 0f3FB8AA3B, %f51;
	fma.rn.f32 	%f53, %f44, 0f32A57060, %f52;
	mov.b32 	%r966, %f49;
	shl.b32 	%r967, %r966, 23;
	mov.b32 	%f54, %r967;
	ex2.approx.ftz.f32 	%f55, %f53;
	mul.f32 	%f56, %f55, %f54;
	mul.f32 	%f57, %f114, %f56;
	st.global.f32 	[%rd31+-4], %f57;
	fma.rn.f32 	%f58, %f43, %f2, %f1;
	fma.rn.f32 	%f59, %f58, 0f3BBB989D, 0f3F000000;
	cvt.sat.f32.f32 	%f60, %f59;
	fma.rm.f32 	%f61, %f60, %f48, %f47;
	add.f32 	%f62, %f61, 0fCB40007F;
	neg.f32 	%f63, %f62;
	fma.rn.f32 	%f64, %f58, 0f3FB8AA3B, %f63;
	fma.rn.f32 	%f65, %f58, 0f32A57060, %f64;
	mov.b32 	%r968, %f61;
	shl.b32 	%r969, %r968, 23;
	mov.b32 	%f66, %r969;
	ex2.approx.ftz.f32 	%f67, %f65;
	mul.f32 	%f68, %f67, %f66;
	mul.f32 	%f114, %f57, %f68;
	st.global.f32 	[%rd31], %f114;
	add.s32 	%r1295, %r1295, 2;
	add.s32 	%r1289, %r1296, 724874;
	add.s32 	%r1288, %r1288, 2;
	add.s32 	%r1287, %r1287, 2;
	setp.ne.s32 	%p69, %r1288, 0;
	mov.u32 	%r1016, %r562;
	mov.u32 	%r1017, %r563;
	@%p69 bra 	$L__BB0_119;
	add.s32 	%r1300, %r1287, 1;
	mov.u32 	%r1016, %r562;
	mov.u32 	%r1017, %r563;
$L__BB0_121:
	and.b32  	%r970, %r579, 1;
	setp.eq.b32 	%p70, %r970, 1;
	not.pred 	%p71, %p70;
	@%p71 bra 	$L__BB0_123;
	shr.u32 	%r971, %r1017, 2;
	xor.b32  	%r972, %r971, %r1017;
	shl.b32 	%r973, %r1013, 4;
	shl.b32 	%r974, %r972, 1;
	xor.b32  	%r975, %r974, %r973;
	xor.b32  	%r976, %r975, %r972;
	xor.b32  	%r977, %r976, %r1013;
	add.s32 	%r978, %r1296, %r977;
	add.s32 	%r979, %r978, 362437;
	shr.u32 	%r980, %r1016, 2;
	xor.b32  	%r981, %r980, %r1016;
	shl.b32 	%r982, %r977, 4;
	shl.b32 	%r983, %r981, 1;
	xor.b32  	%r984, %r983, %r982;
	xor.b32  	%r985, %r984, %r981;
	xor.b32  	%r986, %r985, %r977;
	add.s32 	%r987, %r1296, %r986;
	add.s32 	%r988, %r987, 724874;
	cvt.rn.f32.u32 	%f69, %r979;
	fma.rn.f32 	%f70, %f69, 0f2F800000, 0f2F000000;
	cvt.rn.f32.u32 	%f71, %r988;
	fma.rn.f32 	%f72, %f71, 0f30C90FDB, 0f30490FDB;
	setp.lt.f32 	%p72, %f70, 0f00800000;
	mul.f32 	%f73, %f70, 0f4B000000;
	selp.f32 	%f74, %f73, %f70, %p72;
	selp.f32 	%f75, 0fC1B80000, 0f00000000, %p72;
	mov.b32 	%r989, %f74;
	add.s32 	%r990, %r989, -1059760811;
	and.b32  	%r991, %r990, -8388608;
	sub.s32 	%r992, %r989, %r991;
	mov.b32 	%f76, %r992;
	cvt.rn.f32.s32 	%f77, %r991;
	fma.rn.f32 	%f78, %f77, 0f34000000, %f75;
	add.f32 	%f79, %f76, 0fBF800000;
	fma.rn.f32 	%f80, %f79, 0fBE055027, 0f3E1039F6;
	fma.rn.f32 	%f81, %f80, %f79, 0fBDF8CDCC;
	fma.rn.f32 	%f82, %f81, %f79, 0f3E0F2955;
	fma.rn.f32 	%f83, %f82, %f79, 0fBE2AD8B9;
	fma.rn.f32 	%f84, %f83, %f79, 0f3E4CED0B;
	fma.rn.f32 	%f85, %f84, %f79, 0fBE7FFF22;
	fma.rn.f32 	%f86, %f85, %f79, 0f3EAAAA78;
	fma.rn.f32 	%f87, %f86, %f79, 0fBF000000;
	mul.f32 	%f88, %f79, %f87;
	fma.rn.f32 	%f89, %f88, %f79, %f79;
	fma.rn.f32 	%f90, %f78, 0f3F317218, %f89;
	setp.gt.u32 	%p73, %r989, 2139095039;
	fma.rn.f32 	%f91, %f74, 0f7F800000, 0f7F800000;
	selp.f32 	%f92, %f91, %f90, %p73;
	setp.eq.f32 	%p74, %f74, 0f00000000;
	mul.f32 	%f93, %f92, 0fC0000000;
	selp.f32 	%f94, 0f7F800000, %f93, %p74;
	sqrt.rn.f32 	%f95, %f94;
	sin.approx.f32 	%f96, %f72;
	mul.f32 	%f97, %f95, %f96;
	fma.rn.f32 	%f98, %f97, %f2, %f1;
	fma.rn.f32 	%f99, %f98, 0f3BBB989D, 0f3F000000;
	cvt.sat.f32.f32 	%f100, %f99;
	mov.f32 	%f101, 0f4B400001;
	mov.f32 	%f102, 0f437C0000;
	fma.rm.f32 	%f103, %f100, %f102, %f101;
	add.f32 	%f104, %f103, 0fCB40007F;
	neg.f32 	%f105, %f104;
	fma.rn.f32 	%f106, %f98, 0f3FB8AA3B, %f105;
	fma.rn.f32 	%f107, %f98, 0f32A57060, %f106;
	mov.b32 	%r993, %f103;
	shl.b32 	%r994, %r993, 23;
	mov.b32 	%f108, %r994;
	ex2.approx.ftz.f32 	%f109, %f107;
	mul.f32 	%f110, %f109, %f108;
	mul.f32 	%f111, %f114, %f110;
	mul.wide.s32 	%rd32, %r1300, 4;
	add.s64 	%rd33, %rd11, %rd32;
	st.global.f32 	[%rd33], %f111;
$L__BB0_123:
	ret;

}


// ===== COMPILED SASS (sm_100) =====

	.target	sm_100

	.elftype	@"ET_EXEC"


//--------------------- .note.nv.tkinfo           --------------------------
	.section	.note.nv.tkinfo,"",@"SHT_NOTE"
	.sectionflags	@"SHF_NOTE_NV_TKINFO"
	.tkinfo
        /*0018*/ 	.word	0x00000002
        /*0030*/ 	.string	""
        /*0030*/ 	.string	"ptxas"
        /*0030*/ 	.string	"Cuda compilation tools, release 13.0, V13.0.88"
        /*0030*/ 	.string	"Build cuda_13.0.r13.0/compiler.36424714_0"
        /*0030*/ 	.string	"-arch sm_100 -m 64 "



//--------------------- .note.nv.cuinfo           --------------------------
	.section	.note.nv.cuinfo,"",@"SHT_NOTE"
	.sectionflags	@"SHF_NOTE_NV_CUINFO"
        /*0018*/ 	.short	0x0002
        /*001a*/ 	.short	0x0064
        /*001c*/ 	.short	0x0082
	.zero		2


//--------------------- .nv.info                  --------------------------
	.section	.nv.info,"",@"SHT_CUDA_INFO"
	.align	4


	//----- nvinfo : EIATTR_REGCOUNT
	.align		4
        /*0000*/ 	.byte	0x04, 0x2f
        /*0002*/ 	.short	(.L_10 - .L_9)
	.align		4
.L_9:
        /*0004*/ 	.word	index@(_Z23monte_carlo_kernel_cudaPfffffiiy)
        /*0008*/ 	.word	0x0000001f


	//----- nvinfo : EIATTR_FRAME_SIZE
	.align		4
.L_10:
        /*000c*/ 	.byte	0x04, 0x11
        /*000e*/ 	.short	(.L_12 - .L_11)
	.align		4
.L_11:
        /*0010*/ 	.word	index@($__internal_0_$__cuda_sm20_sqrt_rn_f32_slowpath)
        /*0014*/ 	.word	0x00000030


	//----- nvinfo : EIATTR_FRAME_SIZE
	.align		4
.L_12:
        /*0018*/ 	.byte	0x04, 0x11
        /*001a*/ 	.short	(.L_14 - .L_13)
	.align		4
.L_13:
        /*001c*/ 	.word	index@(_Z23monte_carlo_kernel_cudaPfffffiiy)
        /*0020*/ 	.word	0x00000030


	//----- nvinfo : EIATTR_MIN_STACK_SIZE
	.align		4
.L_14:
        /*0024*/ 	.byte	0x04, 0x12
        /*0026*/ 	.short	(.L_16 - .L_15)
	.align		4
.L_15:
        /*0028*/ 	.word	index@(_Z23monte_carlo_kernel_cudaPfffffiiy)
        /*002c*/ 	.word	0x00000030
.L_16:


//--------------------- .nv.compat                --------------------------
	.section	.nv.compat,"",@"SHT_CUDA_COMPAT_INFO"
	.align	4
        /*0000*/ 	.byte	0x02, 0x09, 0x00, 0x00, 0x02, 0x02, 0x01, 0x00, 0x02, 0x05, 0x05, 0x00, 0x03, 0x07, 0x01, 0x01
        /*0010*/ 	.byte	0x02, 0x03, 0x00, 0x00, 0x02, 0x06, 0x01, 0x00, 0x04, 0x0b, 0x08, 0x00, 0x01, 0x00, 0x00, 0x00
        /*0020*/ 	.byte	0x00, 0x00, 0x00, 0x00


//--------------------- .nv.info._Z23monte_carlo_kernel_cudaPfffffiiy --------------------------
	.section	.nv.info._Z23monte_carlo_kernel_cudaPfffffiiy,"",@"SHT_CUDA_INFO"
	.sectionflags	@""
	.align	4


	//----- nvinfo : EIATTR_CUDA_API_VERSION
	.align		4
        /*0000*/ 	.byte	0x04, 0x37
        /*0002*/ 	.short	(.L_18 - .L_17)
.L_17:
        /*0004*/ 	.word	0x00000082


	//----- nvinfo : EIATTR_KPARAM_INFO
	.align		4
.L_18:
        /*0008*/ 	.byte	0x04, 0x17
        /*000a*/ 	.short	(.L_20 - .L_19)
.L_19:
        /*000c*/ 	.word	0x00000000
        /*0010*/ 	.short	0x0007
        /*0012*/ 	.short	0x0020
        /*0014*/ 	.byte	0x00, 0xf0, 0x21, 0x00


	//----- nvinfo : EIATTR_KPARAM_INFO
	.align		4
.L_20:
        /*0018*/ 	.byte	0x04, 0x17
        /*001a*/ 	.short	(.L_22 - .L_21)
.L_21:
        /*001c*/ 	.word	0x00000000
        /*0020*/ 	.short	0x0006
        /*0022*/ 	.short	0x001c
        /*0024*/ 	.byte	0x00, 0xf0, 0x11, 0x00


	//----- nvinfo : EIATTR_KPARAM_INFO
	.align		4
.L_22:
        /*0028*/ 	.byte	0x04, 0x17
        /*002a*/ 	.short	(.L_24 - .L_23)
.L_23:
        /*002c*/ 	.word	0x00000000
        /*0030*/ 	.short	0x0005
        /*0032*/ 	.short	0x0018
        /*0034*/ 	.byte	0x00, 0xf0, 0x11, 0x00


	//----- nvinfo : EIATTR_KPARAM_INFO
	.align		4
.L_24:
        /*0038*/ 	.byte	0x04, 0x17
        /*003a*/ 	.short	(.L_26 - .L_25)
.L_25:
        /*003c*/ 	.word	0x00000000
        /*0040*/ 	.short	0x0004
        /*0042*/ 	.short	0x0014
        /*0044*/ 	.byte	0x00, 0xf0, 0x11, 0x00


	//----- nvinfo : EIATTR_KPARAM_INFO
	.align		4
.L_26:
        /*0048*/ 	.byte	0x04, 0x17
        /*004a*/ 	.short	(.L_28 - .L_27)
.L_27:
        /*004c*/ 	.word	0x00000000
        /*0050*/ 	.short	0x0003
        /*0052*/ 	.short	0x0010
        /*0054*/ 	.byte	0x00, 0xf0, 0x11, 0x00


	//----- nvinfo : EIATTR_KPARAM_INFO
	.align		4
.L_28:
        /*0058*/ 	.byte	0x04, 0x17
        /*005a*/ 	.short	(.L_30 - .L_29)
.L_29:
        /*005c*/ 	.word	0x00000000
        /*0060*/ 	.short	0x0002
        /*0062*/ 	.short	0x000c
        /*0064*/ 	.byte	0x00, 0xf0, 0x11, 0x00


	//----- nvinfo : EIATTR_KPARAM_INFO
	.align		4
.L_30:
        /*0068*/ 	.byte	0x04, 0x17
        /*006a*/ 	.short	(.L_32 - .L_31)
.L_31:
        /*006c*/ 	.word	0x00000000
        /*0070*/ 	.short	0x0001
        /*0072*/ 	.short	0x0008
        /*0074*/ 	.byte	0x00, 0xf0, 0x11, 0x00


	//----- nvinfo : EIATTR_KPARAM_INFO
	.align		4
.L_32:
        /*0078*/ 	.byte	0x04, 0x17
        /*007a*/ 	.short	(.L_34 - .L_33)
.L_33:
        /*007c*/ 	.word	0x00000000
        /*0080*/ 	.short	0x0000
        /*0082*/ 	.short	0x0000
        /*0084*/ 	.byte	0x00, 0xf5, 0x21, 0x00


	//----- nvinfo : EIATTR_SPARSE_MMA_MASK
	.align		4
.L_34:
        /*0088*/ 	.byte	0x03, 0x50
        /*008a*/ 	.short	0x0000


	//----- nvinfo : EIATTR_MAXREG_COUNT
	.align		4
        /*008c*/ 	.byte	0x03, 0x1b
        /*008e*/ 	.short	0x00ff


	//----- nvinfo : EIATTR_MERCURY_ISA_VERSION
	.align		4
        /*0090*/ 	.byte	0x03, 0x5f
        /*0092*/ 	.short	0x0101


	//----- nvinfo : EIATTR_VRC_CTA_INIT_COUNT
	.align		4
        /*0094*/ 	.byte	0x02, 0x4a
	.zero		1
	.zero		1


	//----- nvinfo : EIATTR_EXIT_INSTR_OFFSETS
	.align		4
        /*0098*/ 	.byte	0x04, 0x1c
        /*009a*/ 	.short	(.L_36 - .L_35)


	//   ....[0]....
.L_35:
        /*009c*/ 	.word	0x00000080


	//   ....[1]....
        /*00a0*/ 	.word	0x00002750


	//   ....[2]....
        /*00a4*/ 	.word	0x000030b0


	//   ....[3]....
        /*00a8*/ 	.word	0x000035b0


	//----- nvinfo : EIATTR_CRS_STACK_SIZE
	.align		4
.L_36:
        /*00ac*/ 	.byte	0x04, 0x1e
        /*00ae*/ 	.short	(.L_38 - .L_37)
.L_37:
        /*00b0*/ 	.word	0x00000000


	//----- nvinfo : EIATTR_CBANK_PARAM_SIZE
	.align		4
.L_38:
        /*00b4*/ 	.byte	0x03, 0x19
        /*00b6*/ 	.short	0x0028


	//----- nvinfo : EIATTR_PARAM_CBANK
	.align		4
        /*00b8*/ 	.byte	0x04, 0x0a
        /*00ba*/ 	.short	(.L_40 - .L_39)
	.align		4
.L_39:
        /*00bc*/ 	.word	index@(.nv.constant0._Z23monte_carlo_kernel_cudaPfffffiiy)
        /*00c0*/ 	.short	0x0380
        /*00c2*/ 	.short	0x0028


	//----- nvinfo : EIATTR_SW_WAR
	.align		4
.L_40:
        /*00c4*/ 	.byte	0x04, 0x36
        /*00c6*/ 	.short	(.L_42 - .L_41)
.L_41:
        /*00c8*/ 	.word	0x00000008
.L_42:


//--------------------- .nv.callgraph             --------------------------
	.section	.nv.callgraph,"",@"SHT_CUDA_CALLGRAPH"
	.align	4
	.sectionentsize	8
	.align		4
        /*0000*/ 	.word	0x00000000
	.align		4
        /*0004*/ 	.word	0xffffffff
	.align		4
        /*0008*/ 	.word	0x00000000
	.align		4
        /*000c*/ 	.word	0xfffffffe
	.align		4
        /*0010*/ 	.word	0x00000000
	.align		4
        /*0014*/ 	.word	0xfffffffd
	.align		4
        /*0018*/ 	.word	0x00000000
	.align		4
        /*001c*/ 	.word	0xfffffffc


//--------------------- .nv.constant4             --------------------------
	.section	.nv.constant4,"a",@progbits
	.align	8
	.align		8
.nv.constant4:
        /*0000*/ 	.dword	precalc_xorwow_matrix
	.align		8
        /*0008*/ 	.dword	precalc_xorwow_offset_matrix
	.align		8
        /*0010*/ 	.dword	mrg32k3aM1
	.align		8
        /*0018*/ 	.dword	mrg32k3aM2
	.align		8
        /*0020*/ 	.dword	mrg32k3aM1SubSeq
	.align		8
        /*0028*/ 	.dword	mrg32k3aM2SubSeq
	.align		8
        /*0030*/ 	.dword	mrg32k3aM1Seq
	.align		8
        /*0038*/ 	.dword	mrg32k3aM2Seq


//--------------------- .nv.constant3             --------------------------
	.section	.nv.constant3,"a",@progbits
	.align	8
.nv.constant3:
	.type		__cr_lgamma_table,@object
	.size		__cr_lgamma_table,(.L_8 - __cr_lgamma_table)
__cr_lgamma_table:
        /*0000*/ 	.byte	0x00, 0x00, 0x00, 0x00, 0x00, 0x00, 0x00, 0x00, 0x00, 0x00, 0x00, 0x00, 0x00, 0x00, 0x00, 0x00
        /*0010*/ 	.byte	0xef, 0x39, 0xfa, 0xfe, 0x42, 0x2e, 0xe6, 0x3f, 0x02, 0x20, 0x2a, 0xfa, 0x0b, 0xab, 0xfc, 0x3f
        /*0020*/ 	.byte	0xf9, 0x2c, 0x92, 0x7c, 0xa7, 0x6c, 0x09, 0x40, 0xc9, 0x79, 0x44, 0x3c, 0x64, 0x26, 0x13, 0x40
        /*0030*/ 	.byte	0xca, 0x01, 0xcf, 0x3a, 0x27, 0x51, 0x1a, 0x40, 0x30, 0xcc, 0x2d, 0xf3, 0xe1, 0x0c, 0x21, 0x40
        /*0040*/ 	.byte	0x0d, 0xb7, 0xfc, 0x82, 0x8e, 0x35, 0x25, 0x40
.L_8:


//--------------------- .text._Z23monte_carlo_kernel_cudaPfffffiiy --------------------------
	.section	.text._Z23monte_carlo_kernel_cudaPfffffiiy,"ax",@progbits
	.align	128
        .global         _Z23monte_carlo_kernel_cudaPfffffiiy
        .type           _Z23monte_carlo_kernel_cudaPfffffiiy,@function
        .size           _Z23monte_carlo_kernel_cudaPfffffiiy,(.L_x_25 - _Z23monte_carlo_kernel_cudaPfffffiiy)
        .other          _Z23monte_carlo_kernel_cudaPfffffiiy,@"STO_CUDA_ENTRY STV_DEFAULT"
_Z23monte_carlo_kernel_cudaPfffffiiy:
.text._Z23monte_carlo_kernel_cudaPfffffiiy:
[----:B------:R-:W0:Y:S01]  /*0000*/  LDC R1, c[0x0][0x37c] ;  /* 0x0000df00ff017b82 */ /* 0x000e220000000800 */
[----:B------:R-:W1:Y:S07]  /*0010*/  S2R R0, SR_TID.X ;  /* 0x0000000000007919 */ /* 0x000e6e0000002100 */
[----:B------:R-:W1:Y:S01]  /*0020*/  S2UR UR4, SR_CTAID.X ;  /* 0x00000000000479c3 */ /* 0x000e620000002500 */
[----:B------:R-:W2:Y:S01]  /*0030*/  LDCU UR5, c[0x0][0x39c] ;  /* 0x00007380ff0577ac */ /* 0x000ea20008000800 */
[----:B0-----:R-:W-:-:S06]  /*0040*/  VIADD R1, R1, 0xffffffd0 ;  /* 0xffffffd001017836 */ /* 0x001fcc0000000000 */
[----:B------:R-:W1:Y:S02]  /*0050*/  LDC R17, c[0x0][0x360] ;  /* 0x0000d800ff117b82 */ /* 0x000e640000000800 */
[----:B-1----:R-:W-:-:S05]  /*0060*/  IMAD R17, R17, UR4, R0 ;  /* 0x0000000411117c24 */ /* 0x002fca000f8e0200 */
[----:B--2---:R-:W-:-:S13]  /*0070*/  ISETP.GE.AND P0, PT, R17, UR5, PT ;  /* 0x0000000511007c0c */ /* 0x004fda000bf06270 */
[----:B------:R-:W-:Y:S05]  /*0080*/  @P0 EXIT ;  /* 0x000000000000094d */ /* 0x000fea0003800000 */
[----:B------:R-:W0:Y:S01]  /*0090*/  LDC.64 R2, c[0x0][0x3a0] ;  /* 0x0000e800ff027b82 */ /* 0x000e220000000a00 */
[----:B------:R-:W1:Y:S01]  /*00a0*/  LDCU UR4, c[0x0][0x388] ;  /* 0x00007100ff0477ac */ /* 0x000e620008000800 */
[----:B------:R-:W-:Y:S01]  /*00b0*/  ISETP.NE.AND P0, PT, R17, RZ, PT ;  /* 0x000000ff1100720c */ /* 0x000fe20003f05270 */
[----:B------:R-:W-:Y:S01]  /*00c0*/  BSSY.RECONVERGENT B0, `(.L_x_0) ;  /* 0x0000261000007945 */ /* 0x000fe20003800200 */
[----:B------:R-:W2:Y:S01]  /*00d0*/  LDCU.64 UR6, c[0x0][0x358] ;  /* 0x00006b00ff0677ac */ /* 0x000ea20008000a00 */
[----:B-1----:R-:W-:Y:S01]  /*00e0*/  IMAD.U32 R0, RZ, RZ, UR4 ;  /* 0x00000004ff007e24 */ /* 0x002fe2000f8e00ff */
[----:B0-----:R-:W-:Y:S02]  /*00f0*/  LOP3.LUT R9, R2, 0xaad26b49, RZ, 0x3c, !PT ;  /* 0xaad26b4902097812 */ /* 0x001fe400078e3cff */
[----:B------:R-:W-:-:S03]  /*0100*/  LOP3.LUT R8, R3, 0xf7dcefdd, RZ, 0x3c, !PT ;  /* 0xf7dcefdd03087812 */ /* 0x000fc600078e3cff */
[----:B------:R-:W-:Y:S02]  /*0110*/  IMAD R9, R9, 0x4182bed5, RZ ;  /* 0x4182bed509097824 */ /* 0x000fe400078e02ff */
[----:B------:R-:W-:Y:S02]  /*0120*/  IMAD R4, R8, -0x658354e5, RZ ;  /* 0x9a7cab1b08047824 */ /* 0x000fe400078e02ff */
[C---:B------:R-:W-:Y:S01]  /*0130*/  VIADD R3, R9.reuse, 0x75bcd15 ;  /* 0x075bcd1509037836 */ /* 0x040fe20000000000 */
[C---:B------:R-:W-:Y:S01]  /*0140*/  LOP3.LUT R6, R9.reuse, 0x159a55e5, RZ, 0x3c, !PT ;  /* 0x159a55e509067812 */ /* 0x040fe200078e3cff */
[C---:B------:R-:W-:Y:S01]  /*0150*/  VIADD R7, R4.reuse, 0x1f123bb5 ;  /* 0x1f123bb504077836 */ /* 0x040fe20000000000 */
[C---:B------:R-:W-:Y:S01]  /*0160*/  IADD3 R2, PT, PT, R9.reuse, 0x64f0c9, R4 ;  /* 0x0064f0c909027810 */ /* 0x040fe20007ffe004 */
[----:B------:R-:W-:Y:S01]  /*0170*/  VIADD R5, R9, 0x583f19 ;  /* 0x00583f1909057836 */ /* 0x000fe20000000000 */
[----:B------:R-:W-:Y:S02]  /*0180*/  LOP3.LUT R4, R4, 0x5491333, RZ, 0x3c, !PT ;  /* 0x0549133304047812 */ /* 0x000fe400078e3cff */
[----:B------:R0:W-:Y:S04]  /*0190*/  STL.64 [R1+0x8], R6 ;  /* 0x0000080601007387 */ /* 0x0001e80000100a00 */
[----:B------:R0:W-:Y:S04]  /*01a0*/  STL.64 [R1], R2 ;  /* 0x0000000201007387 */ /* 0x0001e80000100a00 */
[----:B------:R0:W-:Y:S01]  /*01b0*/  STL.64 [R1+0x10], R4 ;  /* 0x0000100401007387 */ /* 0x0001e20000100a00 */
[----:B--2---:R-:W-:Y:S05]  /*01c0*/  @!P0 BRA `(.L_x_1) ;  /* 0x0000002400408947 */ /* 0x004fea0003800000 */
[--C-:B------:R-:W-:Y:S01]  /*01d0*/  SHF.R.S32.HI R16, RZ, 0x1f, R17.reuse ;  /* 0x0000001fff107819 */ /* 0x100fe20000011411 */
[----:B------:R-:W-:Y:S02]  /*01e0*/  IMAD.MOV.U32 R15, RZ, RZ, R17 ;  /* 0x000000ffff0f7224 */ /* 0x000fe400078e0011 */
[----:B------:R-:W-:-:S07]  /*01f0*/  IMAD.MOV.U32 R14, RZ, RZ, RZ ;  /* 0x000000ffff0e7224 */ /* 0x000fce00078e00ff */
.L_x_10:
[----:B------:R-:W-:Y:S01]  /*0200*/  LOP3.LUT R21, R15, 0x3, RZ, 0xc0, !PT ;  /* 0x000000030f157812 */ /* 0x000fe200078ec0ff */
[----:B------:R-:W-:Y:S03]  /*0210*/  BSSY.RECONVERGENT B1, `(.L_x_2) ;  /* 0x0000245000017945 */ /* 0x000fe60003800200 */
[----:B------:R-:W-:-:S04]  /*0220*/  ISETP.NE.U32.AND P0, PT, R21, RZ, PT ;  /* 0x000000ff1500720c */ /* 0x000fc80003f05070 */
[----:B------:R-:W-:-:S13]  /*0230*/  ISETP.NE.AND.EX P0, PT, RZ, RZ, PT, P0 ;  /* 0x000000ffff00720c */ /* 0x000fda0003f05300 */
[----:B-123--:R-:W-:Y:S05]  /*0240*/  @!P0 BRA `(.L_x_3) ;  /* 0x0000002400048947 */ /* 0x00efea0003800000 */
[----:B------:R-:W1:Y:S01]  /*0250*/  LDC.64 R10, c[0x4][RZ] ;  /* 0x01000000ff0a7b82 */ /* 0x000e620000000a00 */
[----:B------:R-:W-:Y:S01]  /*0260*/  IMAD.MOV.U32 R18, RZ, RZ, RZ ;  /* 0x000000ffff127224 */ /* 0x000fe200078e00ff */
[----:B0-----:R-:W-:Y:S02]  /*0270*/  CS2R R4, SRZ ;  /* 0x0000000000047805 */ /* 0x001fe4000001ff00 */
[----:B------:R-:W-:Y:S01]  /*0280*/  CS2R R6, SRZ ;  /* 0x0000000000067805 */ /* 0x000fe2000001ff00 */
[----:B------:R-:W-:Y:S02]  /*0290*/  IMAD.MOV.U32 R3, RZ, RZ, RZ ;  /* 0x000000ffff037224 */ /* 0x000fe400078e00ff */
[----:B-1----:R-:W-:-:S07]  /*02a0*/  IMAD.WIDE.U32 R10, R14, 0xc80, R10 ;  /* 0x00000c800e0a7825 */ /* 0x002fce00078e000a */
.L_x_5:
[----:B------:R-:W-:-:S06]  /*02b0*/  IMAD R19, R18, 0x4, R1 ;  /* 0x0000000412137824 */ /* 0x000fcc00078e0201 */
[----:B------:R-:W5:Y:S01]  /*02c0*/  LDL R19, [R19+0x4] ;  /* 0x0000040013137983 */ /* 0x000f620000100800 */
[----:B------:R-:W-:Y:S01]  /*02d0*/  IMAD.SHL.U32 R20, R18, 0x20, RZ ;  /* 0x0000002012147824 */ /* 0x000fe200078e00ff */
[----:B------:R-:W-:-:S06]  /*02e0*/  UMOV UR4, URZ ;  /* 0x000000ff00047c82 */ /* 0x000fcc0008000000 */
.L_x_4:
[----:B-----5:R-:W-:Y:S01]  /*02f0*/  SHF.R.U32.HI R24, RZ, UR4, R19 ;  /* 0x00000004ff187c19 */ /* 0x020fe20008011613 */
[----:B------:R-:W-:-:S03]  /*0300*/  VIADD R12, R20, UR4 ;  /* 0x00000004140c7c36 */ /* 0x000fc60008000000 */
[----:B------:R-:W-:-:S04]  /*0310*/  LOP3.LUT R13, R24, 0x1, RZ, 0xc0, !PT ;  /* 0x00000001180d7812 */ /* 0x000fc800078ec0ff */
[----:B------:R-:W-:Y:S01]  /*0320*/  ISETP.NE.U32.AND P0, PT, R13, 0x1, PT ;  /* 0x000000010d00780c */ /* 0x000fe20003f05070 */
[----:B------:R-:W-:-:S03]  /*0330*/  IMAD R13, R12, 0x5, RZ ;  /* 0x000000050c0d7824 */ /* 0x000fc600078e02ff */
[----:B------:R-:W-:Y:S01]  /*0340*/  R2P PR, R24, 0x7e ;  /* 0x0000007e18007804 */ /* 0x000fe20000000000 */
[----:B------:R-:W-:-:S08]  /*0350*/  IMAD.WIDE.U32 R12, R13, 0x4, R10 ;  /* 0x000000040d0c7825 */ /* 0x000fd000078e000a */
[----:B------:R-:W2:Y:S04]  /*0360*/  @!P0 LDG.E R26, desc[UR6][R12.64+0x10] ;  /* 0x000010060c1a8981 */ /* 0x000ea8000c1e1900 */
[----:B------:R-:W3:Y:S04]  /*0370*/  @P1 LDG.E R28, desc[UR6][R12.64+0x24] ;  /* 0x000024060c1c1981 */ /* 0x000ee8000c1e1900 */
[----:B------:R-:W4:Y:S04]  /*0380*/  @!P0 LDG.E R22, desc[UR6][R12.64] ;  /* 0x000000060c168981 */ /* 0x000f28000c1e1900 */
[----:B------:R-:W4:Y:S04]  /*0390*/  @!P0 LDG.E R23, desc[UR6][R12.64+0x4] ;  /* 0x000004060c178981 */ /* 0x000f28000c1e1900 */
[----:B------:R-:W4:Y:S01]  /*03a0*/  @P1 LDG.E R25, desc[UR6][R12.64+0x20] ;  /* 0x000020060c191981 */ /* 0x000f22000c1e1900 */
[----:B--2---:R-:W-:-:S03]  /*03b0*/  @!P0 LOP3.LUT R5, R5, R26, RZ, 0x3c, !PT ;  /* 0x0000001a05058212 */ /* 0x004fc600078e3cff */
[----:B------:R-:W2:Y:S01]  /*03c0*/  @P2 LDG.E R26, desc[UR6][R12.64+0x38] ;  /* 0x000038060c1a2981 */ /* 0x000ea2000c1e1900 */
[----:B---3--:R-:W-:-:S03]  /*03d0*/  @P1 LOP3.LUT R5, R5, R28, RZ, 0x3c, !PT ;  /* 0x0000001c05051212 */ /* 0x008fc600078e3cff */
[----:B------:R-:W3:Y:S01]  /*03e0*/  @P3 LDG.E R28, desc[UR6][R12.64+0x4c] ;  /* 0x00004c060c1c3981 */ /* 0x000ee2000c1e1900 */
[----:B----4-:R-:W-:-:S03]  /*03f0*/  @!P0 LOP3.LUT R3, R3, R22, RZ, 0x3c, !PT ;  /* 0x0000001603038212 */ /* 0x010fc600078e3cff */
[----:B------:R-:W4:Y:S01]  /*0400*/  @!P0 LDG.E R22, desc[UR6][R12.64+0x8] ;  /* 0x000008060c168981 */ /* 0x000f22000c1e1900 */
[----:B------:R-:W-:-:S03]  /*0410*/  @!P0 LOP3.LUT R6, R6, R23, RZ, 0x3c, !PT ;  /* 0x0000001706068212 */ /* 0x000fc600078e3cff */
[----:B------:R-:W4:Y:S01]  /*0420*/  @P4 LDG.E R23, desc[UR6][R12.64+0x60] ;  /* 0x000060060c174981 */ /* 0x000f22000c1e1900 */
[----:B--2---:R-:W-:-:S03]  /*0430*/  @P2 LOP3.LUT R5, R5, R26, RZ, 0x3c, !PT ;  /* 0x0000001a05052212 */ /* 0x004fc600078e3cff */
[----:B------:R-:W2:Y:S01]  /*0440*/  @P5 LDG.E R26, desc[UR6][R12.64+0x74] ;  /* 0x000074060c1a5981 */ /* 0x000ea2000c1e1900 */
[----:B---3--:R-:W-:-:S03]  /*0450*/  @P3 LOP3.LUT R5, R5, R28, RZ, 0x3c, !PT ;  /* 0x0000001c05053212 */ /* 0x008fc600078e3cff */
[----:B------:R-:W3:Y:S01]  /*0460*/  @P6 LDG.E R28, desc[UR6][R12.64+0x88] ;  /* 0x000088060c1c6981 */ /* 0x000ee2000c1e1900 */
[----:B----4-:R-:W-:-:S03]  /*0470*/  @!P0 LOP3.LUT R7, R7, R22, RZ, 0x3c, !PT ;  /* 0x0000001607078212 */ /* 0x010fc600078e3cff */
[----:B------:R-:W4:Y:S01]  /*0480*/  @P1 LDG.E R22, desc[UR6][R12.64+0x14] ;  /* 0x000014060c161981 */ /* 0x000f22000c1e1900 */
[----:B------:R-:W-:-:S03]  /*0490*/  @P4 LOP3.LUT R5, R5, R23, RZ, 0x3c, !PT ;  /* 0x0000001705054212 */ /* 0x000fc600078e3cff */
[----:B------:R-:W3:Y:S01]  /*04a0*/  @!P0 LDG.E R23, desc[UR6][R12.64+0xc] ;  /* 0x00000c060c178981 */ /* 0x000ee2000c1e1900 */
[----:B--2---:R-:W-:-:S03]  /*04b0*/  @P5 LOP3.LUT R5, R5, R26, RZ, 0x3c, !PT ;  /* 0x0000001a05055212 */ /* 0x004fc600078e3cff */
[----:B------:R-:W2:Y:S01]  /*04c0*/  @P2 LDG.E R26, desc[UR6][R12.64+0x28] ;  /* 0x000028060c1a2981 */ /* 0x000ea2000c1e1900 */
[----:B----4-:R-:W-:-:S03]  /*04d0*/  @P1 LOP3.LUT R3, R3, R22, RZ, 0x3c, !PT ;  /* 0x0000001603031212 */ /* 0x010fc600078e3cff */
[----:B------:R-:W4:Y:S01]  /*04e0*/  @P1 LDG.E R22, desc[UR6][R12.64+0x1c] ;  /* 0x00001c060c161981 */ /* 0x000f22000c1e1900 */
[----:B---3--:R-:W-:-:S03]  /*04f0*/  @!P0 LOP3.LUT R4, R4, R23, RZ, 0x3c, !PT ;  /* 0x0000001704048212 */ /* 0x008fc600078e3cff */
[----:B------:R-:W3:Y:S01]  /*0500*/  @P1 LDG.E R23, desc[UR6][R12.64+0x18] ;  /* 0x000018060c171981 */ /* 0x000ee2000c1e1900 */
[----:B------:R-:W-:-:S03]  /*0510*/  @P1 LOP3.LUT R4, R4, R25, RZ, 0x3c, !PT ;  /* 0x0000001904041212 */ /* 0x000fc600078e3cff */
[----:B------:R-:W3:Y:S01]  /*0520*/  @P2 LDG.E R25, desc[UR6][R12.64+0x34] ;  /* 0x000034060c192981 */ /* 0x000ee2000c1e1900 */
[----:B--2---:R-:W-:-:S03]  /*0530*/  @P2 LOP3.LUT R3, R3, R26, RZ, 0x3c, !PT ;  /* 0x0000001a03032212 */ /* 0x004fc600078e3cff */
[----:B------:R-:W2:Y:S01]  /*0540*/  @P3 LDG.E R26, desc[UR6][R12.64+0x3c] ;  /* 0x00003c060c1a3981 */ /* 0x000ea2000c1e1900 */
[----:B----4-:R-:W-:-:S03]  /*0550*/  @P1 LOP3.LUT R7, R7, R22, RZ, 0x3c, !PT ;  /* 0x0000001607071212 */ /* 0x010fc600078e3cff */
[----:B------:R-:W4:Y:S01]  /*0560*/  @P2 LDG.E R22, desc[UR6][R12.64+0x30] ;  /* 0x000030060c162981 */ /* 0x000f22000c1e1900 */
[----:B---3--:R-:W-:-:S03]  /*0570*/  @P1 LOP3.LUT R6, R6, R23, RZ, 0x3c, !PT ;  /* 0x0000001706061212 */ /* 0x008fc600078e3cff */
        /* <DEDUP_REMOVED lines=25> */
[----:B------:R-:W-:Y:S02]  /*0710*/  LOP3.LUT P0, RZ, R24, 0x80, RZ, 0xc0, !PT ;  /* 0x0000008018ff7812 */ /* 0x000fe4000780c0ff */
[----:B------:R-:W-:Y:S02]  /*0720*/  @P5 LOP3.LUT R4, R4, R25, RZ, 0x3c, !PT ;  /* 0x0000001904045212 */ /* 0x000fe400078e3cff */
[----:B------:R-:W3:Y:S01]  /*0730*/  @P6 LDG.E R25, desc[UR6][R12.64+0x84] ;  /* 0x000084060c196981 */ /* 0x000ee2000c1e1900 */
[----:B--2---:R-:W-:-:S08]  /*0740*/  @P6 LOP3.LUT R3, R3, R26, RZ, 0x3c, !PT ;  /* 0x0000001a03036212 */ /* 0x004fd000078e3cff */
        /* <DEDUP_REMOVED lines=13> */
[----:B------:R-:W-:Y:S02]  /*0820*/  @P6 LOP3.LUT R5, R5, R28, RZ, 0x3c, !PT ;  /* 0x0000001c05056212 */ /* 0x000fe400078e3cff */
[----:B------:R-:W-:Y:S02]  /*0830*/  @P0 LOP3.LUT R4, R4, R25, RZ, 0x3c, !PT ;  /* 0x0000001904040212 */ /* 0x000fe400078e3cff */
[----:B--2---:R-:W-:Y:S02]  /*0840*/  @P0 LOP3.LUT R5, R5, R26, RZ, 0x3c, !PT ;  /* 0x0000001a05050212 */ /* 0x004fe400078e3cff */
[----:B----4-:R-:W-:Y:S02]  /*0850*/  @P0 LOP3.LUT R7, R7, R22, RZ, 0x3c, !PT ;  /* 0x0000001607070212 */ /* 0x010fe400078e3cff */
[----:B---3--:R-:W-:Y:S02]  /*0860*/  @P0 LOP3.LUT R6, R6, R23, RZ, 0x3c, !PT ;  /* 0x0000001706060212 */ /* 0x008fe400078e3cff */
[----:B------:R-:W-:-:S13]  /*0870*/  R2P PR, R24.B1, 0x7f ;  /* 0x0000007f18007804 */ /* 0x000fda0000001000 */
[----:B------:R-:W2:Y:S04]  /*0880*/  @P0 LDG.E R22, desc[UR6][R12.64+0xa0] ;  /* 0x0000a0060c160981 */ /* 0x000ea8000c1e1900 */
[----:B------:R-:W3:Y:S04]  /*0890*/  @P0 LDG.E R23, desc[UR6][R12.64+0xa4] ;  /* 0x0000a4060c170981 */ /* 0x000ee8000c1e1900 */
[----:B------:R-:W4:Y:S04]  /*08a0*/  @P0 LDG.E R26, desc[UR6][R12.64+0xa8] ;  /* 0x0000a8060c1a0981 */ /* 0x000f28000c1e1900 */
[----:B------:R-:W4:Y:S01]  /*08b0*/  @P1 LDG.E R25, desc[UR6][R12.64+0xb8] ;  /* 0x0000b8060c191981 */ /* 0x000f22000c1e1900 */
[----:B--2---:R-:W-:-:S03]  /*08c0*/  @P0 LOP3.LUT R3, R3, R22, RZ, 0x3c, !PT ;  /* 0x0000001603030212 */ /* 0x004fc600078e3cff */
[----:B------:R-:W2:Y:S01]  /*08d0*/  @P0 LDG.E R22, desc[UR6][R12.64+0xb0] ;  /* 0x0000b0060c160981 */ /* 0x000ea2000c1e1900 */
[----:B---3--:R-:W-:-:S03]  /*08e0*/  @P0 LOP3.LUT R6, R6, R23, RZ, 0x3c, !PT ;  /* 0x0000001706060212 */ /* 0x008fc600078e3cff */
[----:B------:R-:W3:Y:S01]  /*08f0*/  @P0 LDG.E R23, desc[UR6][R12.64+0xac] ;  /* 0x0000ac060c170981 */ /* 0x000ee2000c1e1900 */
[----:B----4-:R-:W-:-:S03]  /*0900*/  @P0 LOP3.LUT R7, R7, R26, RZ, 0x3c, !PT ;  /* 0x0000001a07070212 */ /* 0x010fc600078e3cff */
[----:B------:R-:W4:Y:S01]  /*0910*/  @P1 LDG.E R26, desc[UR6][R12.64+0xb4] ;  /* 0x0000b4060c1a1981 */ /* 0x000f22000c1e1900 */
[----:B--2---:R-:W-:-:S03]  /*0920*/  @P0 LOP3.LUT R5, R5, R22, RZ, 0x3c, !PT ;  /* 0x0000001605050212 */ /* 0x004fc600078e3cff */
[----:B------:R-:W2:Y:S01]  /*0930*/  @P1 LDG.E R22, desc[UR6][R12.64+0xbc] ;  /* 0x0000bc060c161981 */ /* 0x000ea2000c1e1900 */
[----:B---3--:R-:W-:Y:S02]  /*0940*/  @P0 LOP3.LUT R4, R4, R23, RZ, 0x3c, !PT ;  /* 0x0000001704040212 */ /* 0x008fe400078e3cff */
[----:B------:R-:W-:Y:S01]  /*0950*/  LOP3.LUT P0, RZ, R24, 0x8000, RZ, 0xc0, !PT ;  /* 0x0000800018ff7812 */ /* 0x000fe2000780c0ff */
[----:B------:R-:W3:Y:S04]  /*0960*/  @P1 LDG.E R23, desc[UR6][R12.64+0xc0] ;  /* 0x0000c0060c171981 */ /* 0x000ee8000c1e1900 */
[----:B------:R-:W4:Y:S01]  /*0970*/  @P1 LDG.E R24, desc[UR6][R12.64+0xc4] ;  /* 0x0000c4060c181981 */ /* 0x000f22000c1e1900 */
[----:B--2---:R-:W-:-:S03]  /*0980*/  @P1 LOP3.LUT R7, R7, R22, RZ, 0x3c, !PT ;  /* 0x0000001607071212 */ /* 0x004fc600078e3cff */
[----:B------:R-:W2:Y:S01]  /*0990*/  @P2 LDG.E R22, desc[UR6][R12.64+0xd0] ;  /* 0x0000d0060c162981 */ /* 0x000ea2000c1e1900 */
[----:B---3--:R-:W-:-:S03]  /*09a0*/  @P1 LOP3.LUT R4, R4, R23, RZ, 0x3c, !PT ;  /* 0x0000001704041212 */ /* 0x008fc600078e3cff */
[----:B------:R-:W3:Y:S01]  /*09b0*/  @P2 LDG.E R23, desc[UR6][R12.64+0xcc] ;  /* 0x0000cc060c172981 */ /* 0x000ee2000c1e1900 */
[----:B----4-:R-:W-:-:S03]  /*09c0*/  @P1 LOP3.LUT R5, R5, R24, RZ, 0x3c, !PT ;  /* 0x0000001805051212 */ /* 0x010fc600078e3cff */
[----:B------:R-:W4:Y:S01]  /*09d0*/  @P2 LDG.E R24, desc[UR6][R12.64+0xd8] ;  /* 0x0000d8060c182981 */ /* 0x000f22000c1e1900 */
[----:B------:R-:W-:Y:S02]  /*09e0*/  @P1 LOP3.LUT R3, R3, R26, RZ, 0x3c, !PT ;  /* 0x0000001a03031212 */ /* 0x000fe400078e3cff */
[----:B------:R-:W-:Y:S01]  /*09f0*/  @P1 LOP3.LUT R6, R6, R25, RZ, 0x3c, !PT ;  /* 0x0000001906061212 */ /* 0x000fe200078e3cff */
        /* <DEDUP_REMOVED lines=8> */
[----:B------:R-:W-:-:S03]  /*0a80*/  @P2 LOP3.LUT R3, R3, R26, RZ, 0x3c, !PT ;  /* 0x0000001a03032212 */ /* 0x000fc600078e3cff */
        /* <DEDUP_REMOVED lines=43> */
[----:B------:R-:W-:-:S04]  /*0d40*/  UIADD3 UR4, UPT, UPT, UR4, 0x10, URZ ;  /* 0x0000001004047890 */ /* 0x000fc8000fffe0ff */
[----:B------:R-:W-:Y:S01]  /*0d50*/  UISETP.NE.AND UP0, UPT, UR4, 0x20, UPT ;  /* 0x000000200400788c */ /* 0x000fe2000bf05270 */
[----:B------:R-:W-:Y:S02]  /*0d60*/  @P0 LOP3.LUT R5, R5, R26, RZ, 0x3c, !PT ;  /* 0x0000001a05050212 */ /* 0x000fe400078e3cff */
[----:B------:R-:W-:Y:S02]  /*0d70*/  @P0 LOP3.LUT R4, R4, R25, RZ, 0x3c, !PT ;  /* 0x0000001904040212 */ /* 0x000fe400078e3cff */
[----:B--2---:R-:W-:Y:S02]  /*0d80*/  @P0 LOP3.LUT R3, R3, R22, RZ, 0x3c, !PT ;  /* 0x0000001603030212 */ /* 0x004fe400078e3cff */
[----:B---3--:R-:W-:Y:S02]  /*0d90*/  @P0 LOP3.LUT R6, R6, R23, RZ, 0x3c, !PT ;  /* 0x0000001706060212 */ /* 0x008fe400078e3cff */
[----:B----4-:R-:W-:Y:S01]  /*0da0*/  @P0 LOP3.LUT R7, R7, R24, RZ, 0x3c, !PT ;  /* 0x0000001807070212 */ /* 0x010fe200078e3cff */
[----:B------:R-:W-:Y:S06]  /*0db0*/  BRA.U UP0, `(.L_x_4) ;  /* 0xfffffff5004c7547 */ /* 0x000fec000b83ffff */
[----:B------:R-:W-:-:S05]  /*0dc0*/  VIADD R18, R18, 0x1 ;  /* 0x0000000112127836 */ /* 0x000fca0000000000 */
[----:B------:R-:W-:-:S13]  /*0dd0*/  ISETP.NE.AND P0, PT, R18, 0x5, PT ;  /* 0x000000051200780c */ /* 0x000fda0003f05270 */
[----:B------:R-:W-:Y:S05]  /*0de0*/  @P0 BRA `(.L_x_5) ;  /* 0xfffffff400300947 */ /* 0x000fea000383ffff */
[----:B------:R1:W-:Y:S01]  /*0df0*/  STL [R1+0x4], R3 ;  /* 0x0000040301007387 */ /* 0x0003e20000100800 */
[----:B------:R-:W-:-:S03]  /*0e00*/  ISETP.NE.U32.AND P0, PT, R21, 0x1, PT ;  /* 0x000000011500780c */ /* 0x000fc60003f05070 */
[----:B------:R1:W-:Y:S01]  /*0e10*/  STL.64 [R1+0x8], R6 ;  /* 0x0000080601007387 */ /* 0x0003e20000100a00 */
[----:B------:R-:W-:-:S03]  /*0e20*/  ISETP.NE.AND.EX P0, PT, RZ, RZ, PT, P0 ;  /* 0x000000ffff00720c */ /* 0x000fc60003f05300 */
[----:B------:R1:W-:Y:S10]  /*0e30*/  STL.64 [R1+0x10], R4 ;  /* 0x0000100401007387 */ /* 0x0003f40000100a00 */
[----:B------:R-:W-:Y:S05]  /*0e40*/  @!P0 BRA `(.L_x_3) ;  /* 0x0000001800048947 */ /* 0x000fea0003800000 */
[----:B------:R-:W-:Y:S01]  /*0e50*/  UMOV UR4, URZ ;  /* 0x000000ff00047c82 */ /* 0x000fe20008000000 */
[----:B------:R-:W-:Y:S01]  /*0e60*/  UMOV UR5, URZ ;  /* 0x000000ff00057c82 */ /* 0x000fe20008000000 */
[----:B------:R-:W-:Y:S02]  /*0e70*/  IMAD.MOV.U32 R18, RZ, RZ, RZ ;  /* 0x000000ffff127224 */ /* 0x000fe400078e00ff */
[----:B-1----:R-:W-:Y:S02]  /*0e80*/  IMAD.MOV.U32 R3, RZ, RZ, RZ ;  /* 0x000000ffff037224 */ /* 0x002fe400078e00ff */
[----:B------:R-:W-:Y:S02]  /*0e90*/  IMAD.U32 R5, RZ, RZ, UR4 ;  /* 0x00000004ff057e24 */ /* 0x000fe4000f8e00ff */
[----:B------:R-:W-:Y:S02]  /*0ea0*/  IMAD.U32 R4, RZ, RZ, UR5 ;  /* 0x00000005ff047e24 */ /* 0x000fe4000f8e00ff */
[----:B------:R-:W-:-:S02]  /*0eb0*/  IMAD.U32 R7, RZ, RZ, UR4 ;  /* 0x00000004ff077e24 */ /* 0x000fc4000f8e00ff */
[----:B------:R-:W-:-:S07]  /*0ec0*/  IMAD.U32 R6, RZ, RZ, UR5 ;  /* 0x00000005ff067e24 */ /* 0x000fce000f8e00ff */
.L_x_7:
[----:B------:R-:W-:-:S06]  /*0ed0*/  IMAD R19, R18, 0x4, R1 ;  /* 0x0000000412137824 */ /* 0x000fcc00078e0201 */
[----:B------:R-:W5:Y:S01]  /*0ee0*/  LDL R19, [R19+0x4] ;  /* 0x0000040013137983 */ /* 0x000f620000100800 */
[----:B------:R-:W-:Y:S01]  /*0ef0*/  IMAD.SHL.U32 R20, R18, 0x20, RZ ;  /* 0x0000002012147824 */ /* 0x000fe200078e00ff */
[----:B------:R-:W-:-:S06]  /*0f00*/  UMOV UR4, URZ ;  /* 0x000000ff00047c82 */ /* 0x000fcc0008000000 */
.L_x_6:
        /* <DEDUP_REMOVED lines=181> */
[----:B------:R-:W-:Y:S05]  /*1a60*/  @P0 BRA `(.L_x_3) ;  /* 0x0000000800fc0947 */ /* 0x000fea0003800000 */
[----:B------:R-:W-:Y:S01]  /*1a70*/  UMOV UR4, URZ ;  /* 0x000000ff00047c82 */ /* 0x000fe20008000000 */
[----:B------:R-:W-:Y:S01]  /*1a80*/  UMOV UR5, URZ ;  /* 0x000000ff00057c82 */ /* 0x000fe20008000000 */
[----:B------:R-:W-:Y:S02]  /*1a90*/  IMAD.MOV.U32 R18, RZ, RZ, RZ ;  /* 0x000000ffff127224 */ /* 0x000fe400078e00ff */
[----:B--2---:R-:W-:Y:S02]  /*1aa0*/  IMAD.MOV.U32 R3, RZ, RZ, RZ ;  /* 0x000000ffff037224 */ /* 0x004fe400078e00ff */
[----:B------:R-:W-:Y:S02]  /*1ab0*/  IMAD.U32 R5, RZ, RZ, UR4 ;  /* 0x00000004ff057e24 */ /* 0x000fe4000f8e00ff */
[----:B------:R-:W-:Y:S02]  /*1ac0*/  IMAD.U32 R4, RZ, RZ, UR5 ;  /* 0x00000005ff047e24 */ /* 0x000fe4000f8e00ff */
[----:B------:R-:W-:-:S02]  /*1ad0*/  IMAD.U32 R7, RZ, RZ, UR4 ;  /* 0x00000004ff077e24 */ /* 0x000fc4000f8e00ff */
[----:B------:R-:W-:-:S07]  /*1ae0*/  IMAD.U32 R6, RZ, RZ, UR5 ;  /* 0x00000005ff067e24 */ /* 0x000fce000f8e00ff */
.L_x_9:
[----:B------:R-:W-:-:S06]  /*1af0*/  IMAD R19, R18, 0x4, R1 ;  /* 0x0000000412137824 */ /* 0x000fcc00078e0201 */
[----:B------:R-:W5:Y:S01]  /*1b00*/  LDL R19, [R19+0x4] ;  /* 0x0000040013137983 */ /* 0x000f620000100800 */
[----:B------:R-:W-:Y:S01]  /*1b10*/  IMAD.SHL.U32 R20, R18, 0x20, RZ ;  /* 0x0000002012147824 */ /* 0x000fe200078e00ff */
[----:B------:R-:W-:-:S06]  /*1b20*/  UMOV UR4, URZ ;  /* 0x000000ff00047c82 */ /* 0x000fcc0008000000 */
.L_x_8:
        /* <DEDUP_REMOVED lines=9> */
[----:B------:R-:W4:Y:S04]  /*1bc0*/  @P2 LDG.E R26, desc[UR6][R12.64+0x38] ;  /* 0x000038060c1a2981 */ /* 0x000f28000c1e1900 */
[----:B------:R-:W4:Y:S04]  /*1bd0*/  @P3 LDG.E R28, desc[UR6][R12.64+0x4c] ;  /* 0x00004c060c1c3981 */ /* 0x000f28000c1e1900 */
[----:B------:R-:W4:Y:S04]  /*1be0*/  @!P0 LDG.E R21, desc[UR6][R12.64+0x4] ;  /* 0x000004060c158981 */ /* 0x000f28000c1e1900 */
[----:B------:R-:W4:Y:S01]  /*1bf0*/  @P1 LDG.E R25, desc[UR6][R12.64+0x20] ;  /* 0x000020060c191981 */ /* 0x000f22000c1e1900 */
[----:B--2---:R-:W-:-:S03]  /*1c00*/  @!P0 LOP3.LUT R5, R5, R22, RZ, 0x3c, !PT ;  /* 0x0000001605058212 */ /* 0x004fc600078e3cff */
[----:B------:R-:W2:Y:S01]  /*1c10*/  @!P0 LDG.E R22, desc[UR6][R12.64] ;  /* 0x000000060c168981 */ /* 0x000ea2000c1e1900 */
[----:B---3--:R-:W-:-:S03]  /*1c20*/  @P1 LOP3.LUT R5, R5, R24, RZ, 0x3c, !PT ;  /* 0x0000001805051212 */ /* 0x008fc600078e3cff */
[----:B------:R-:W3:Y:S01]  /*1c30*/  @P4 LDG.E R24, desc[UR6][R12.64+0x60] ;  /* 0x000060060c184981 */ /* 0x000ee2000c1e1900 */
[----:B----4-:R-:W-:-:S03]  /*1c40*/  @P2 LOP3.LUT R5, R5, R26, RZ, 0x3c, !PT ;  /* 0x0000001a05052212 */ /* 0x010fc600078e3cff */
[----:B------:R-:W4:Y:S01]  /*1c50*/  @P5 LDG.E R26, desc[UR6][R12.64+0x74] ;  /* 0x000074060c1a5981 */ /* 0x000f22000c1e1900 */
[----:B------:R-:W-:Y:S02]  /*1c60*/  @P3 LOP3.LUT R5, R5, R28, RZ, 0x3c, !PT ;  /* 0x0000001c05053212 */ /* 0x000fe400078e3cff */
[----:B------:R-:W-:Y:S02]  /*1c70*/  @!P0 LOP3.LUT R6, R6, R21, RZ, 0x3c, !PT ;  /* 0x0000001506068212 */ /* 0x000fe400078e3cff */
[----:B------:R-:W4:Y:S01]  /*1c80*/  @!P0 LDG.E R21, desc[UR6][R12.64+0xc] ;  /* 0x00000c060c158981 */ /* 0x000f22000c1e1900 */
[----:B--2---:R-:W-:-:S03]  /*1c90*/  @!P0 LOP3.LUT R3, R3, R22, RZ, 0x3c, !PT ;  /* 0x0000001603038212 */ /* 0x004fc600078e3cff */
[----:B------:R-:W2:Y:S01]  /*1ca0*/  @!P0 LDG.E R22, desc[UR6][R12.64+0x8] ;  /* 0x000008060c168981 */ /* 0x000ea2000c1e1900 */
[----:B---3--:R-:W-:-:S03]  /*1cb0*/  @P4 LOP3.LUT R5, R5, R24, RZ, 0x3c, !PT ;  /* 0x0000001805054212 */ /* 0x008fc600078e3cff */
[----:B------:R-:W3:Y:S01]  /*1cc0*/  @P1 LDG.E R24, desc[UR6][R12.64+0x14] ;  /* 0x000014060c181981 */ /* 0x000ee2000c1e1900 */
[----:B----4-:R-:W-:-:S03]  /*1cd0*/  @!P0 LOP3.LUT R4, R4, R21, RZ, 0x3c, !PT ;  /* 0x0000001504048212 */ /* 0x010fc600078e3cff */
[----:B------:R-:W4:Y:S01]  /*1ce0*/  @P1 LDG.E R21, desc[UR6][R12.64+0x18] ;  /* 0x000018060c151981 */ /* 0x000f22000c1e1900 */
[----:B--2---:R-:W-:-:S03]  /*1cf0*/  @!P0 LOP3.LUT R7, R7, R22, RZ, 0x3c, !PT ;  /* 0x0000001607078212 */ /* 0x004fc600078e3cff */
[----:B------:R-:W2:Y:S01]  /*1d00*/  @P1 LDG.E R22, desc[UR6][R12.64+0x1c] ;  /* 0x00001c060c161981 */ /* 0x000ea2000c1e1900 */
[----:B---3--:R-:W-:-:S03]  /*1d10*/  @P1 LOP3.LUT R3, R3, R24, RZ, 0x3c, !PT ;  /* 0x0000001803031212 */ /* 0x008fc600078e3cff */
[----:B------:R-:W3:Y:S01]  /*1d20*/  @P2 LDG.E R24, desc[UR6][R12.64+0x28] ;  /* 0x000028060c182981 */ /* 0x000ee2000c1e1900 */
[----:B------:R-:W-:-:S03]  /*1d30*/  @P1 LOP3.LUT R4, R4, R25, RZ, 0x3c, !PT ;  /* 0x0000001904041212 */ /* 0x000fc600078e3cff */
[----:B------:R-:W3:Y:S01]  /*1d40*/  @P2 LDG.E R25, desc[UR6][R12.64+0x34] ;  /* 0x000034060c192981 */ /* 0x000ee2000c1e1900 */
[----:B----4-:R-:W-:-:S03]  /*1d50*/  @P1 LOP3.LUT R6, R6, R21, RZ, 0x3c, !PT ;  /* 0x0000001506061212 */ /* 0x010fc600078e3cff */
[----:B------:R-:W4:Y:S01]  /*1d60*/  @P2 LDG.E R21, desc[UR6][R12.64+0x2c] ;  /* 0x00002c060c152981 */ /* 0x000f22000c1e1900 */
[----:B--2---:R-:W-:-:S03]  /*1d70*/  @P1 LOP3.LUT R7, R7, R22, RZ, 0x3c, !PT ;  /* 0x0000001607071212 */ /* 0x004fc600078e3cff */
        /* <DEDUP_REMOVED lines=27> */
[----:B------:R-:W-:Y:S02]  /*1f30*/  LOP3.LUT P0, RZ, R23, 0x80, RZ, 0xc0, !PT ;  /* 0x0000008017ff7812 */ /* 0x000fe4000780c0ff */
[----:B------:R-:W-:Y:S02]  /*1f40*/  @P5 LOP3.LUT R4, R4, R25, RZ, 0x3c, !PT ;  /* 0x0000001904045212 */ /* 0x000fe400078e3cff */
        /* <DEDUP_REMOVED lines=17> */
[----:B------:R-:W-:Y:S02]  /*2060*/  @P6 LOP3.LUT R5, R5, R26, RZ, 0x3c, !PT ;  /* 0x0000001a05056212 */ /* 0x000fe400078e3cff */
[----:B------:R-:W-:Y:S02]  /*2070*/  @P0 LOP3.LUT R4, R4, R25, RZ, 0x3c, !PT ;  /* 0x0000001904040212 */ /* 0x000fe400078e3cff */
[----:B----4-:R-:W-:Y:S02]  /*2080*/  @P0 LOP3.LUT R6, R6, R21, RZ, 0x3c, !PT ;  /* 0x0000001506060212 */ /* 0x010fe400078e3cff */
[----:B--2---:R-:W-:Y:S02]  /*2090*/  @P0 LOP3.LUT R7, R7, R22, RZ, 0x3c, !PT ;  /* 0x0000001607070212 */ /* 0x004fe400078e3cff */
[----:B---3--:R-:W-:Y:S02]  /*20a0*/  @P0 LOP3.LUT R5, R5, R24, RZ, 0x3c, !PT ;  /* 0x0000001805050212 */ /* 0x008fe400078e3cff */
[----:B------:R-:W-:-:S13]  /*20b0*/  R2P PR, R23.B1, 0x7f ;  /* 0x0000007f17007804 */ /* 0x000fda0000001000 */
[----:B------:R-:W2:Y:S04]  /*20c0*/  @P0 LDG.E R22, desc[UR6][R12.64+0xa0] ;  /* 0x0000a0060c160981 */ /* 0x000ea8000c1e1900 */
[----:B------:R-:W3:Y:S04]  /*20d0*/  @P0 LDG.E R21, desc[UR6][R12.64+0xa4] ;  /* 0x0000a4060c150981 */ /* 0x000ee8000c1e1900 */
[----:B------:R-:W4:Y:S04]  /*20e0*/  @P0 LDG.E R24, desc[UR6][R12.64+0xb0] ;  /* 0x0000b0060c180981 */ /* 0x000f28000c1e1900 */
        /* <DEDUP_REMOVED lines=10> */
[----:B------:R-:W-:-:S03]  /*2190*/  @P0 LOP3.LUT R4, R4, R25, RZ, 0x3c, !PT ;  /* 0x0000001904040212 */ /* 0x000fc600078e3cff */
[----:B------:R-:W2:Y:S01]  /*21a0*/  @P1 LDG.E R25, desc[UR6][R12.64+0xc0] ;  /* 0x0000c0060c191981 */ /* 0x000ea2000c1e1900 */
[----:B------:R-:W-:Y:S02]  /*21b0*/  LOP3.LUT P0, RZ, R23, 0x8000, RZ, 0xc0, !PT ;  /* 0x0000800017ff7812 */ /* 0x000fe4000780c0ff */
[----:B---3--:R-:W-:Y:S01]  /*21c0*/  @P1 LOP3.LUT R6, R6, R21, RZ, 0x3c, !PT ;  /* 0x0000001506061212 */ /* 0x008fe200078e3cff */
[----:B------:R-:W3:Y:S01]  /*21d0*/  @P2 LDG.E R23, desc[UR6][R12.64+0xd4] ;  /* 0x0000d4060c172981 */ /* 0x000ee2000c1e1900 */
[----:B----4-:R-:W-:-:S03]  /*21e0*/  @P1 LOP3.LUT R7, R7, R24, RZ, 0x3c, !PT ;  /* 0x0000001807071212 */ /* 0x010fc600078e3cff */
[----:B------:R-:W4:Y:S04]  /*21f0*/  @P2 LDG.E R24, desc[UR6][R12.64+0xc8] ;  /* 0x0000c8060c182981 */ /* 0x000f28000c1e1900 */
[----:B------:R-:W4:Y:S01]  /*2200*/  @P2 LDG.E R21, desc[UR6][R12.64+0xcc] ;  /* 0x0000cc060c152981 */ /* 0x000f22000c1e1900 */
[----:B--2---:R-:W-:-:S03]  /*2210*/  @P1 LOP3.LUT R3, R3, R22, RZ, 0x3c, !PT ;  /* 0x0000001603031212 */ /* 0x004fc600078e3cff */
[----:B------:R-:W2:Y:S04]  /*2220*/  @P0 LDG.E R28, desc[UR6][R12.64+0x13c] ;  /* 0x00013c060c1c0981 */ /* 0x000ea8000c1e1900 */
[----:B------:R-:W2:Y:S01]  /*2230*/  @P1 LDG.E R22, desc[UR6][R12.64+0xc4] ;  /* 0x0000c4060c161981 */ /* 0x000ea2000c1e1900 */
[----:B------:R-:W-:Y:S02]  /*2240*/  @P1 LOP3.LUT R4, R4, R25, RZ, 0x3c, !PT ;  /* 0x0000001904041212 */ /* 0x000fe400078e3cff */
[----:B------:R-:W-:Y:S02]  /*2250*/  @P2 LOP3.LUT R7, R7, R26, RZ, 0x3c, !PT ;  /* 0x0000001a07072212 */ /* 0x000fe400078e3cff */
[----:B---3--:R-:W-:Y:S01]  /*2260*/  @P2 LOP3.LUT R4, R4, R23, RZ, 0x3c, !PT ;  /* 0x0000001704042212 */ /* 0x008fe200078e3cff */
[----:B------:R-:W3:Y:S01]  /*2270*/  @P3 LDG.E R26, desc[UR6][R12.64+0xe4] ;  /* 0x0000e4060c1a3981 */ /* 0x000ee2000c1e1900 */
[----:B----4-:R-:W-:-:S03]  /*2280*/  @P2 LOP3.LUT R3, R3, R24, RZ, 0x3c, !PT ;  /* 0x0000001803032212 */ /* 0x010fc600078e3cff */
[----:B------:R-:W4:Y:S01]  /*2290*/  @P3 LDG.E R24, desc[UR6][R12.64+0xdc] ;  /* 0x0000dc060c183981 */ /* 0x000f22000c1e1900 */
[----:B------:R-:W-:-:S03]  /*22a0*/  @P2 LOP3.LUT R6, R6, R21, RZ, 0x3c, !PT ;  /* 0x0000001506062212 */ /* 0x000fc600078e3cff */
        /* <DEDUP_REMOVED lines=44> */
[----:B------:R-:W-:-:S04]  /*2570*/  UIADD3 UR4, UPT, UPT, UR4, 0x10, URZ ;  /* 0x0000001004047890 */ /* 0x000fc8000fffe0ff */
[----:B------:R-:W-:Y:S01]  /*2580*/  UISETP.NE.AND UP0, UPT, UR4, 0x20, UPT ;  /* 0x000000200400788c */ /* 0x000fe2000bf05270 */
[----:B---3--:R-:W-:Y:S02]  /*2590*/  @P0 LOP3.LUT R7, R7, R26, RZ, 0x3c, !PT ;  /* 0x0000001a07070212 */ /* 0x008fe400078e3cff */
[----:B----4-:R-:W-:Y:S02]  /*25a0*/  @P0 LOP3.LUT R3, R3, R24, RZ, 0x3c, !PT ;  /* 0x0000001803030212 */ /* 0x010fe400078e3cff */
[----:B------:R-:W-:Y:S02]  /*25b0*/  @P0 LOP3.LUT R6, R6, R21, RZ, 0x3c, !PT ;  /* 0x0000001506060212 */ /* 0x000fe400078e3cff */
[----:B------:R-:W-:Y:S02]  /*25c0*/  @P0 LOP3.LUT R4, R4, R23, RZ, 0x3c, !PT ;  /* 0x0000001704040212 */ /* 0x000fe400078e3cff */
[----:B--2---:R-:W-:-:S04]  /*25d0*/  @P6 LOP3.LUT R5, R5, R22, RZ, 0x3c, !PT ;  /* 0x0000001605056212 */ /* 0x004fc800078e3cff */
[----:B------:R-:W-:Y:S01]  /*25e0*/  @P0 LOP3.LUT R5, R5, R28, RZ, 0x3c, !PT ;  /* 0x0000001c05050212 */ /* 0x000fe200078e3cff */
[----:B------:R-:W-:Y:S06]  /*25f0*/  BRA.U UP0, `(.L_x_8) ;  /* 0xfffffff5004c7547 */ /* 0x000fec000b83ffff */
[----:B------:R-:W-:-:S05]  /*2600*/  VIADD R18, R18, 0x1 ;  /* 0x0000000112127836 */ /* 0x000fca0000000000 */
[----:B------:R-:W-:-:S13]  /*2610*/  ISETP.NE.AND P0, PT, R18, 0x5, PT ;  /* 0x000000051200780c */ /* 0x000fda0003f05270 */
[----:B------:R-:W-:Y:S05]  /*2620*/  @P0 BRA `(.L_x_9) ;  /* 0xfffffff400300947 */ /* 0x000fea000383ffff */
[----:B------:R3:W-:Y:S04]  /*2630*/  STL [R1+0x4], R3 ;  /* 0x0000040301007387 */ /* 0x0007e80000100800 */
[----:B------:R3:W-:Y:S04]  /*2640*/  STL.64 [R1+0x8], R6 ;  /* 0x0000080601007387 */ /* 0x0007e80000100a00 */
[----:B------:R3:W-:Y:S02]  /*2650*/  STL.64 [R1+0x10], R4 ;  /* 0x0000100401007387 */ /* 0x0007e40000100a00 */
.L_x_3:
[----:B------:R-:W-:Y:S05]  /*2660*/  BSYNC.RECONVERGENT B1 ;  /* 0x0000000000017941 */ /* 0x000fea0003800200 */
.L_x_2:
[C---:B------:R-:W-:Y:S01]  /*2670*/  ISETP.GT.U32.AND P0, PT, R15.reuse, 0x3, PT ;  /* 0x000000030f00780c */ /* 0x040fe20003f04070 */
[----:B------:R-:W-:Y:S01]  /*2680*/  VIADD R14, R14, 0x1 ;  /* 0x000000010e0e7836 */ /* 0x000fe20000000000 */
[--C-:B------:R-:W-:Y:S02]  /*2690*/  SHF.R.U64 R15, R15, 0x2, R16.reuse ;  /* 0x000000020f0f7819 */ /* 0x100fe40000001210 */
[----:B------:R-:W-:Y:S02]  /*26a0*/  ISETP.GT.U32.AND.EX P0, PT, R16, RZ, PT, P0 ;  /* 0x000000ff1000720c */ /* 0x000fe40003f04100 */
[----:B------:R-:W-:-:S11]  /*26b0*/  SHF.R.U32.HI R16, RZ, 0x2, R16 ;  /* 0x00000002ff107819 */ /* 0x000fd60000011610 */
[----:B------:R-:W-:Y:S05]  /*26c0*/  @P0 BRA `(.L_x_10) ;  /* 0xffffffd800cc0947 */ /* 0x000fea000383ffff */
.L_x_1:
[----:B------:R-:W-:Y:S05]  /*26d0*/  BSYNC.RECONVERGENT B0 ;  /* 0x0000000000007941 */ /* 0x000fea0003800200 */
.L_x_0:
[----:B------:R-:W4:Y:S08]  /*26e0*/  LDC R14, c[0x0][0x398] ;  /* 0x0000e600ff0e7b82 */ /* 0x000f300000000800 */
[----:B------:R-:W5:Y:S08]  /*26f0*/  LDC.64 R10, c[0x0][0x380] ;  /* 0x0000e000ff0a7b82 */ /* 0x000f700000000a00 */
[----:B------:R-:W1:Y:S01]  /*2700*/  LDC R13, c[0x0][0x388] ;  /* 0x0000e200ff0d7b82 */ /* 0x000e620000000800 */
[----:B----4-:R-:W-:Y:S01]  /*2710*/  ISETP.GE.AND P0, PT, R14, 0x1, PT ;  /* 0x000000010e00780c */ /* 0x010fe20003f06270 */
[----:B------:R-:W-:-:S04]  /*2720*/  IMAD R12, R17, R14, R17 ;  /* 0x0000000e110c7224 */ /* 0x000fc800078e0211 */
[----:B-----5:R-:W-:-:S05]  /*2730*/  IMAD.WIDE R10, R12, 0x4, R10 ;  /* 0x000000040c0a7825 */ /* 0x020fca00078e020a */
[----:B-1----:R1:W-:Y:S03]  /*2740*/  STG.E desc[UR6][R10.64], R13 ;  /* 0x0000000d0a007986 */ /* 0x0023e6000c101906 */
[----:B------:R-:W-:Y:S05]  /*2750*/  @!P0 EXIT ;  /* 0x000000000000894d */ /* 0x000fea0003800000 */
[----:B------:R-:W4:Y:S01]  /*2760*/  LDCU UR5, c[0x0][0x394] ;  /* 0x00007280ff0577ac */ /* 0x000f220008000800 */
[----:B------:R-:W-:Y:S01]  /*2770*/  IMAD.MOV.U32 R18, RZ, RZ, R4 ;  /* 0x000000ffff127224 */ /* 0x000fe200078e0004 */
[----:B----4-:R-:W-:Y:S02]  /*2780*/  UIADD3 UR4, UPT, UPT, UR5, -0xd000000, URZ ;  /* 0xf300000005047890 */ /* 0x010fe4000fffe0ff */
[----:B-1----:R-:W1:Y:S02]  /*2790*/  MUFU.RSQ R13, UR5 ;  /* 0x00000005000d7d08 */ /* 0x002e640008001400 */
[----:B------:R-:W-:-:S09]  /*27a0*/  UISETP.GT.U32.AND UP0, UPT, UR4, 0x727fffff, UPT ;  /* 0x727fffff0400788c */ /* 0x000fd2000bf04070 */
[----:B------:R-:W-:Y:S05]  /*27b0*/  BRA.U !UP0, `(.L_x_11) ;  /* 0x0000000108207547 */ /* 0x000fea000b800000 */
[----:B------:R-:W0:Y:S01]  /*27c0*/  LDCU UR4, c[0x0][0x394] ;  /* 0x00007280ff0477ac */ /* 0x000e220008000800 */
[----:B------:R-:W-:Y:S01]  /*27d0*/  BSSY.RECONVERGENT B0, `(.L_x_12) ;  /* 0x0000004000007945 */ /* 0x000fe20003800200 */
[----:B------:R-:W-:Y:S01]  /*27e0*/  MOV R14, 0x2810 ;  /* 0x00002810000e7802 */ /* 0x000fe20000000f00 */
[----:B0-23--:R-:W-:-:S07]  /*27f0*/  IMAD.U32 R4, RZ, RZ, UR4 ;  /* 0x00000004ff047e24 */ /* 0x00dfce000f8e00ff */
[----:B-1----:R-:W-:Y:S05]  /*2800*/  CALL.REL.NOINC `($__internal_0_$__cuda_sm20_sqrt_rn_f32_slowpath) ;  /* 0x0000000c006c7944 */ /* 0x002fea0003c00000 */
[----:B------:R-:W-:Y:S05]  /*2810*/  BSYNC.RECONVERGENT B0 ;  /* 0x0000000000007941 */ /* 0x000fea0003800200 */
.L_x_12:
[----:B------:R-:W-:Y:S01]  /*2820*/  IMAD.MOV.U32 R17, RZ, RZ, R23 ;  /* 0x000000ffff117224 */ /* 0x000fe200078e0017 */
[----:B------:R-:W-:Y:S06]  /*2830*/  BRA `(.L_x_13) ;  /* 0x0000000000107947 */ /* 0x000fec0003800000 */
.L_x_11:
[C---:B-1----:R-:W-:Y:S01]  /*2840*/  FMUL.FTZ R17, R13.reuse, UR5 ;  /* 0x000000050d117c20 */ /* 0x042fe20008410000 */
[----:B------:R-:W-:-:S03]  /*2850*/  FMUL.FTZ R13, R13, 0.5 ;  /* 0x3f0000000d0d7820 */ /* 0x000fc60000410000 */
[----:B0-23--:R-:W-:-:S04]  /*2860*/  FFMA R4, -R17, R17, UR5 ;  /* 0x0000000511047e23 */ /* 0x00dfc80008000111 */
[----:B------:R-:W-:-:S07]  /*2870*/  FFMA R17, R4, R13, R17 ;  /* 0x0000000d04117223 */ /* 0x000fce0000000011 */
.L_x_13:
[----:B------:R-:W0:Y:S01]  /*2880*/  LDC.64 R14, c[0x0][0x390] ;  /* 0x0000e400ff0e7b82 */ /* 0x000e220000000a00 */
[----:B------:R-:W1:Y:S01]  /*2890*/  LDCU UR4, c[0x0][0x398] ;  /* 0x00007300ff0477ac */ /* 0x000e620008000800 */
[----:B------:R-:W2:Y:S01]  /*28a0*/  LDCU UR5, c[0x0][0x38c] ;  /* 0x00007180ff0577ac */ /* 0x000ea20008000800 */
[----:B-1----:R-:W-:Y:S01]  /*28b0*/  UISETP.NE.AND UP0, UPT, UR4, 0x1, UPT ;  /* 0x000000010400788c */ /* 0x002fe2000bf05270 */
[----:B0-----:R-:W-:Y:S01]  /*28c0*/  FMUL R13, R14, -0.5 ;  /* 0xbf0000000e0d7820 */ /* 0x001fe20000400000 */
[----:B------:R-:W-:-:S03]  /*28d0*/  FMUL R17, R17, R14 ;  /* 0x0000000e11117220 */ /* 0x000fc60000400000 */
[----:B--2---:R-:W-:Y:S01]  /*28e0*/  FFMA R16, R13, R14, UR5 ;  /* 0x000000050d107e23 */ /* 0x004fe2000800000e */
[----:B------:R-:W-:-:S03]  /*28f0*/  IMAD.MOV.U32 R13, RZ, RZ, 0x1 ;  /* 0x00000001ff0d7424 */ /* 0x000fc600078e00ff */
[----:B------:R-:W-:Y:S01]  /*2900*/  FMUL R16, R16, R15 ;  /* 0x0000000f10107220 */ /* 0x000fe20000400000 */
[----:B------:R-:W-:Y:S06]  /*2910*/  BRA.U !UP0, `(.L_x_14) ;  /* 0x0000000508d87547 */ /* 0x000fec000b800000 */
[----:B------:R-:W0:Y:S01]  /*2920*/  LDC.64 R10, c[0x0][0x380] ;  /* 0x0000e000ff0a7b82 */ /* 0x000e220000000a00 */
[----:B------:R-:W-:Y:S01]  /*2930*/  IMAD R9, R8, -0x658354e5, R9 ;  /* 0x9a7cab1b08097824 */ /* 0x000fe200078e0209 */
[----:B------:R-:W-:Y:S01]  /*2940*/  ULOP3.LUT UR4, UR4, 0x7ffffffe, URZ, 0xc0, !UPT ;  /* 0x7ffffffe04047892 */ /* 0x000fe2000f8ec0ff */
[----:B------:R-:W-:Y:S02]  /*2950*/  IMAD.MOV.U32 R19, RZ, RZ, 0x1 ;  /* 0x00000001ff137424 */ /* 0x000fe400078e00ff */
[----:B------:R-:W-:Y:S01]  /*2960*/  VIADD R15, R9, 0x700053 ;  /* 0x00700053090f7836 */ /* 0x000fe20000000000 */
[----:B------:R-:W-:Y:S01]  /*2970*/  UIADD3 UR4, UPT, UPT, -UR4, URZ, URZ ;  /* 0x000000ff04047290 */ /* 0x000fe2000fffe1ff */
[----:B------:R-:W-:Y:S02]  /*2980*/  IMAD.MOV.U32 R20, RZ, RZ, RZ ;  /* 0x000000ffff147224 */ /* 0x000fe400078e00ff */
[----:B0-----:R-:W-:-:S03]  /*2990*/  IMAD.WIDE R10, R12, 0x4, R10 ;  /* 0x000000040c0a7825 */ /* 0x001fc600078e020a */
[----:B------:R-:W-:-:S05]  /*29a0*/  IADD3 R8, P0, PT, R10, 0x4, RZ ;  /* 0x000000040a087810 */ /* 0x000fca0007f1e0ff */
[----:B------:R-:W-:-:S08]  /*29b0*/  IMAD.X R9, RZ, RZ, R11, P0 ;  /* 0x000000ffff097224 */ /* 0x000fd000000e060b */
.L_x_19:
[----:B------:R-:W-:Y:S01]  /*29c0*/  SHF.R.U32.HI R2, RZ, 0x2, R3 ;  /* 0x00000002ff027819 */ /* 0x000fe20000011603 */
[----:B------:R-:W-:Y:S01]  /*29d0*/  IMAD.MOV.U32 R21, RZ, RZ, R18 ;  /* 0x000000ffff157224 */ /* 0x000fe200078e0012 */
[----:B------:R-:W-:Y:S01]  /*29e0*/  SHF.R.U32.HI R23, RZ, 0x2, R6 ;  /* 0x00000002ff177819 */ /* 0x000fe20000011606 */
[----:B0-----:R-:W-:Y:S01]  /*29f0*/  IMAD.MOV.U32 R25, RZ, RZ, 0x7f800000 ;  /* 0x7f800000ff197424 */ /* 0x001fe200078e00ff */
[----:B------:R-:W-:Y:S01]  /*2a00*/  LOP3.LUT R2, R2, R3, RZ, 0x3c, !PT ;  /* 0x0000000302027212 */ /* 0x000fe200078e3cff */
[----:B------:R-:W-:Y:S01]  /*2a10*/  IMAD.SHL.U32 R3, R5, 0x10, RZ ;  /* 0x0000001005037824 */ /* 0x000fe200078e00ff */
[----:B------:R-:W-:Y:S01]  /*2a20*/  LOP3.LUT R23, R23, R6, RZ, 0x3c, !PT ;  /* 0x0000000617177212 */ /* 0x000fe200078e3cff */
[----:B------:R-:W-:Y:S02]  /*2a30*/  BSSY.RECONVERGENT B0, `(.L_x_15) ;  /* 0x000003e000007945 */ /* 0x000fe40003800200 */
[----:B------:R-:W-:-:S05]  /*2a40*/  IMAD.SHL.U32 R4, R2, 0x2, RZ ;  /* 0x0000000202047824 */ /* 0x000fca00078e00ff */
[----:B------:R-:W-:Y:S01]  /*2a50*/  LOP3.LUT R4, R2, R4, R3, 0x96, !PT ;  /* 0x0000000402047212 */ /* 0x000fe200078e9603 */
[----:B------:R-:W-:-:S03]  /*2a60*/  IMAD.MOV.U32 R3, RZ, RZ, 0x2f800000 ;  /* 0x2f800000ff037424 */ /* 0x000fc600078e00ff */
[----:B------:R-:W-:Y:S01]  /*2a70*/  LOP3.LUT R18, R4, R5, RZ, 0x3c, !PT ;  /* 0x0000000504127212 */ /* 0x000fe200078e3cff */
[----:B------:R-:W-:-:S03]  /*2a80*/  IMAD.MOV.U32 R4, RZ, RZ, 0x3e055027 ;  /* 0x3e055027ff047424 */ /* 0x000fc600078e00ff */
[----:B------:R-:W-:-:S04]  /*2a90*/  IADD3 R2, PT, PT, R15, -0x587c5, R18 ;  /* 0xfffa783b0f027810 */ /* 0x000fc80007ffe012 */
[----:B------:R-:W-:-:S05]  /*2aa0*/  I2FP.F32.U32 R2, R2 ;  /* 0x0000000200027245 */ /* 0x000fca0000201000 */
[----:B------:R-:W-:-:S05]  /*2ab0*/  FFMA R2, R2, R3, 1.1641532182693481445e-10 ;  /* 0x2f00000002027423 */ /* 0x000fca0000000003 */
[----:B------:R-:W-:-:S13]  /*2ac0*/  FSETP.GEU.AND P0, PT, R2, 1.175494350822287508e-38, PT ;  /* 0x008000000200780b */ /* 0x000fda0003f0e000 */
[----:B------:R-:W-:-:S04]  /*2ad0*/  @!P0 FMUL R2, R2, 8388608 ;  /* 0x4b00000002028820 */ /* 0x000fc80000400000 */
[----:B------:R-:W-:-:S05]  /*2ae0*/  VIADD R13, R2, 0xc0d55555 ;  /* 0xc0d55555020d7836 */ /* 0x000fca0000000000 */
[----:B------:R-:W-:-:S05]  /*2af0*/  LOP3.LUT R13, R13, 0xff800000, RZ, 0xc0, !PT ;  /* 0xff8000000d0d7812 */ /* 0x000fca00078ec0ff */
[----:B------:R-:W-:Y:S01]  /*2b00*/  IMAD.IADD R3, R2, 0x1, -R13 ;  /* 0x0000000102037824 */ /* 0x000fe200078e0a0d */
[----:B------:R-:W-:-:S03]  /*2b10*/  I2FP.F32.S32 R13, R13 ;  /* 0x0000000d000d7245 */ /* 0x000fc60000201400 */
[----:B------:R-:W-:-:S04]  /*2b20*/  FADD R3, R3, -1 ;  /* 0xbf80000003037421 */ /* 0x000fc80000000000 */
[----:B------:R-:W-:-:S04]  /*2b30*/  FFMA R4, R3, -R4, 0.14084610342979431152 ;  /* 0x3e1039f603047423 */ /* 0x000fc80000000804 */
[----:B------:R-:W-:-:S04]  /*2b40*/  FFMA R4, R3, R4, -0.12148627638816833496 ;  /* 0xbdf8cdcc03047423 */ /* 0x000fc80000000004 */
[----:B------:R-:W-:-:S04]  /*2b50*/  FFMA R4, R3, R4, 0.13980610668659210205 ;  /* 0x3e0f295503047423 */ /* 0x000fc80000000004 */
[----:B------:R-:W-:-:S04]  /*2b60*/  FFMA R4, R3, R4, -0.16684235632419586182 ;  /* 0xbe2ad8b903047423 */ /* 0x000fc80000000004 */
[----:B------:R-:W-:-:S04]  /*2b70*/  FFMA R4, R3, R4, 0.20012299716472625732 ;  /* 0x3e4ced0b03047423 */ /* 0x000fc80000000004 */
[----:B------:R-:W-:-:S04]  /*2b80*/  FFMA R4, R3, R4, -0.24999669194221496582 ;  /* 0xbe7fff2203047423 */ /* 0x000fc80000000004 */
[----:B------:R-:W-:-:S04]  /*2b90*/  FFMA R4, R3, R4, 0.33333182334899902344 ;  /* 0x3eaaaa7803047423 */ /* 0x000fc80000000004 */
[C---:B------:R-:W-:Y:S01]  /*2ba0*/  FFMA R12, R3.reuse, R4, -0.5 ;  /* 0xbf000000030c7423 */ /* 0x040fe20000000004 */
[----:B------:R-:W-:Y:S02]  /*2bb0*/  FSEL R4, RZ, -23, P0 ;  /* 0xc1b80000ff047808 */ /* 0x000fe40000000000 */
[----:B------:R-:W-:Y:S01]  /*2bc0*/  ISETP.GT.U32.AND P0, PT, R2, 0x7f7fffff, PT ;  /* 0x7f7fffff0200780c */ /* 0x000fe20003f04070 */
[----:B------:R-:W-:Y:S02]  /*2bd0*/  FMUL R12, R3, R12 ;  /* 0x0000000c030c7220 */ /* 0x000fe40000400000 */
[----:B------:R-:W-:Y:S01]  /*2be0*/  FFMA R13, R13, 1.1920928955078125e-07, R4 ;  /* 0x340000000d0d7823 */ /* 0x000fe20000000004 */
[----:B------:R-:W-:Y:S02]  /*2bf0*/  IMAD.SHL.U32 R4, R18, 0x10, RZ ;  /* 0x0000001012047824 */ /* 0x000fe400078e00ff */
[----:B------:R-:W-:Y:S01]  /*2c00*/  FFMA R12, R3, R12, R3 ;  /* 0x0000000c030c7223 */ /* 0x000fe20000000003 */
[----:B------:R-:W-:-:S03]  /*2c10*/  IMAD.SHL.U32 R3, R23, 0x2, RZ ;  /* 0x0000000217037824 */ /* 0x000fc600078e00ff */
[----:B------:R-:W-:Y:S02]  /*2c20*/  FFMA R12, R13, 0.69314718246459960938, R12 ;  /* 0x3f3172180d0c7823 */ /* 0x000fe4000000000c */
[----:B------:R-:W-:Y:S01]  /*2c30*/  LOP3.LUT R3, R23, R3, R4, 0x96, !PT ;  /* 0x0000000317037212 */ /* 0x000fe200078e9604 */
[C---:B------:R-:W-:Y:S01]  /*2c40*/  @P0 FFMA R12, R2.reuse, R25, +INF ;  /* 0x7f800000020c0423 */ /* 0x040fe20000000019 */
[----:B------:R-:W-:Y:S02]  /*2c50*/  FSETP.NEU.AND P0, PT, R2, RZ, PT ;  /* 0x000000ff0200720b */ /* 0x000fe40003f0d000 */
[----:B------:R-:W-:Y:S01]  /*2c60*/  LOP3.LUT R4, R3, R18, RZ, 0x3c, !PT ;  /* 0x0000001203047212 */ /* 0x000fe200078e3cff */
[----:B------:R-:W-:Y:S01]  /*2c70*/  FMUL R12, R12, -2 ;  /* 0xc00000000c0c7820 */ /* 0x000fe20000400000 */
[----:B------:R-:W-:-:S03]  /*2c80*/  IMAD.MOV.U32 R3, RZ, RZ, 0x30c90fdb ;  /* 0x30c90fdbff037424 */ /* 0x000fc600078e00ff */
[----:B------:R-:W-:Y:S01]  /*2c90*/  IMAD.IADD R2, R4, 0x1, R15 ;  /* 0x0000000104027824 */ /* 0x000fe200078e020f */
[----:B------:R-:W-:-:S04]  /*2ca0*/  FSEL R23, R12, +INF , P0 ;  /* 0x7f8000000c177808 */ /* 0x000fc80000000000 */
[----:B------:R0:W1:Y:S01]  /*2cb0*/  MUFU.RSQ R14, R23 ;  /* 0x00000017000e7308 */ /* 0x0000620000001400 */
[----:B------:R-:W-:Y:S01]  /*2cc0*/  VIADD R12, R23, 0xf3000000 ;  /* 0xf3000000170c7836 */ /* 0x000fe20000000000 */
[----:B------:R-:W-:-:S04]  /*2cd0*/  I2FP.F32.U32 R2, R2 ;  /* 0x0000000200027245 */ /* 0x000fc80000201000 */
[----:B------:R-:W-:Y:S01]  /*2ce0*/  ISETP.GT.U32.AND P0, PT, R12, 0x727fffff, PT ;  /* 0x727fffff0c00780c */ /* 0x000fe20003f04070 */
[----:B------:R-:W-:Y:S01]  /*2cf0*/  FFMA R6, R2, R3, 7.314590599882819788e-10 ;  /* 0x30490fdb02067423 */ /* 0x000fe20000000003 */
[----:B------:R-:W-:Y:S02]  /*2d00*/  IMAD.MOV.U32 R3, RZ, RZ, R7 ;  /* 0x000000ffff037224 */ /* 0x000fe400078e0007 */
[----:B------:R-:W-:Y:S02]  /*2d10*/  IMAD.MOV.U32 R7, RZ, RZ, R5 ;  /* 0x000000ffff077224 */ /* 0x000fe400078e0005 */
[----:B------:R-:W-:Y:S02]  /*2d20*/  IMAD.MOV.U32 R2, RZ, RZ, R15 ;  /* 0x000000ffff027224 */ /* 0x000fe400078e000f */
[----:B------:R-:W-:-:S04]  /*2d30*/  IMAD.WIDE R12, R19, 0x4, R8 ;  /* 0x00000004130c7825 */ /* 0x000fc800078e0208 */
[----:B------:R-:W-:Y:S01]  /*2d40*/  IMAD.MOV.U32 R5, RZ, RZ, R4 ;  /* 0x000000ffff057224 */ /* 0x000fe200078e0004 */
[----:B01----:R-:W-:Y:S06]  /*2d50*/  @!P0 BRA `(.L_x_16) ;  /* 0x00000000001c8947 */ /* 0x003fec0003800000 */
[----:B------:R-:W-:Y:S01]  /*2d60*/  BSSY.RECONVERGENT B1, `(.L_x_17) ;  /* 0x0000004000017945 */ /* 0x000fe20003800200 */
[----:B------:R-:W-:Y:S01]  /*2d70*/  IMAD.MOV.U32 R4, RZ, RZ, R23 ;  /* 0x000000ffff047224 */ /* 0x000fe200078e0017 */
[----:B------:R-:W-:-:S07]  /*2d80*/  MOV R14, 0x2da0 ;  /* 0x00002da0000e7802 */ /* 0x000fce0000000f00 */
[----:B------:R-:W-:Y:S05]  /*2d90*/  CALL.REL.NOINC `($__internal_0_$__cuda_sm20_sqrt_rn_f32_slowpath) ;  /* 0x0000000800087944 */ /* 0x000fea0003c00000 */
[----:B------:R-:W-:Y:S05]  /*2da0*/  BSYNC.RECONVERGENT B1 ;  /* 0x0000000000017941 */ /* 0x000fea0003800200 */
.L_x_17:
[----:B------:R-:W-:Y:S01]  /*2db0*/  IMAD.MOV.U32 R4, RZ, RZ, R23 ;  /* 0x000000ffff047224 */ /* 0x000fe200078e0017 */
[----:B------:R-:W-:Y:S06]  /*2dc0*/  BRA `(.L_x_18) ;  /* 0x0000000000107947 */ /* 0x000fec0003800000 */
.L_x_16:
[----:B------:R-:W-:Y:S01]  /*2dd0*/  FMUL.FTZ R4, R23, R14 ;  /* 0x0000000e17047220 */ /* 0x000fe20000410000 */
[----:B------:R-:W-:-:S03]  /*2de0*/  FMUL.FTZ R14, R14, 0.5 ;  /* 0x3f0000000e0e7820 */ /* 0x000fc60000410000 */
[----:B------:R-:W-:-:S04]  /*2df0*/  FFMA R15, -R4, R4, R23 ;  /* 0x00000004040f7223 */ /* 0x000fc80000000117 */
[----:B------:R-:W-:-:S07]  /*2e00*/  FFMA R4, R15, R14, R4 ;  /* 0x0000000e0f047223 */ /* 0x000fce0000000004 */
.L_x_18:
[----:B------:R-:W-:Y:S05]  /*2e10*/  BSYNC.RECONVERGENT B0 ;  /* 0x0000000000007941 */ /* 0x000fea0003800200 */
.L_x_15:
[----:B------:R-:W-:Y:S01]  /*2e20*/  FMUL.RZ R22, R6, 0.15915493667125701904 ;  /* 0x3e22f98306167820 */ /* 0x000fe2000040c000 */
[----:B------:R-:W-:Y:S01]  /*2e30*/  IMAD.MOV.U32 R24, RZ, RZ, 0x3bbb989d ;  /* 0x3bbb989dff187424 */ /* 0x000fe200078e00ff */
[----:B------:R-:W-:Y:S01]  /*2e40*/  UIADD3 UR4, UPT, UPT, UR4, 0x2, URZ ;  /* 0x0000000204047890 */ /* 0x000fe2000fffe0ff */
[----:B------:R-:W-:Y:S01]  /*2e50*/  IMAD.MOV.U32 R25, RZ, RZ, 0x437c0000 ;  /* 0x437c0000ff197424 */ /* 0x000fe200078e00ff */
[----:B------:R-:W0:Y:S01]  /*2e60*/  MUFU.SIN R15, R22 ;  /* 0x00000016000f7308 */ /* 0x000e220000000400 */
[----:B------:R-:W-:Y:S01]  /*2e70*/  VIADD R19, R19, 0x2 ;  /* 0x0000000213137836 */ /* 0x000fe20000000000 */
[----:B------:R-:W-:Y:S01]  /*2e80*/  UISETP.NE.AND UP0, UPT, UR4, URZ, UPT ;  /* 0x000000ff0400728c */ /* 0x000fe2000bf05270 */
[----:B------:R-:W-:-:S05]  /*2e90*/  VIADD R20, R20, 0x2 ;  /* 0x0000000214147836 */ /* 0x000fca0000000000 */
[----:B------:R-:W1:Y:S01]  /*2ea0*/  MUFU.COS R23, R22 ;  /* 0x0000001600177308 */ /* 0x000e620000000000 */
[----:B0-----:R-:W-:-:S04]  /*2eb0*/  FMUL R14, R15, R4 ;  /* 0x000000040f0e7220 */ /* 0x001fc80000400000 */
[----:B------:R-:W-:Y:S01]  /*2ec0*/  FFMA R14, R17, R14, R16 ;  /* 0x0000000e110e7223 */ /* 0x000fe20000000010 */
[----:B-1----:R-:W-:-:S03]  /*2ed0*/  FMUL R15, R23, R4 ;  /* 0x00000004170f7220 */ /* 0x002fc60000400000 */
[----:B------:R-:W-:Y:S01]  /*2ee0*/  FFMA.SAT R6, R14, R24, 0.5 ;  /* 0x3f0000000e067423 */ /* 0x000fe20000002018 */
[----:B------:R-:W-:-:S03]  /*2ef0*/  FFMA R15, R17, R15, R16 ;  /* 0x0000000f110f7223 */ /* 0x000fc60000000010 */
[----:B------:R-:W-:Y:S01]  /*2f00*/  FFMA.RM R6, R6, R25, 12582913 ;  /* 0x4b40000106067423 */ /* 0x000fe20000004019 */
[----:B------:R-:W-:-:S03]  /*2f10*/  FFMA.SAT R4, R15, R24, 0.5 ;  /* 0x3f0000000f047423 */ /* 0x000fc60000002018 */
[C---:B------:R-:W-:Y:S01]  /*2f20*/  FADD R23, R6.reuse, -12583039 ;  /* 0xcb40007f06177421 */ /* 0x040fe20000000000 */
[----:B------:R-:W-:Y:S02]  /*2f30*/  IMAD.SHL.U32 R6, R6, 0x800000, RZ ;  /* 0x0080000006067824 */ /* 0x000fe400078e00ff */
[----:B------:R-:W-:Y:S01]  /*2f40*/  FFMA.RM R4, R4, R25, 12582913 ;  /* 0x4b40000104047423 */ /* 0x000fe20000004019 */
[----:B------:R-:W-:-:S03]  /*2f50*/  FFMA R23, R14, 1.4426950216293334961, -R23 ;  /* 0x3fb8aa3b0e177823 */ /* 0x000fc60000000817 */
[----:B------:R-:W-:Y:S01]  /*2f60*/  FADD R22, R4, -12583039 ;  /* 0xcb40007f04167421 */ /* 0x000fe20000000000 */
[----:B------:R-:W-:Y:S01]  /*2f70*/  FFMA R23, R14, 1.925963033500011079e-08, R23 ;  /* 0x32a570600e177823 */ /* 0x000fe20000000017 */
[----:B------:R-:W-:Y:S02]  /*2f80*/  IMAD.SHL.U32 R4, R4, 0x800000, RZ ;  /* 0x0080000004047824 */ /* 0x000fe400078e00ff */
[----:B------:R-:W-:-:S03]  /*2f90*/  FFMA R22, R15, 1.4426950216293334961, -R22 ;  /* 0x3fb8aa3b0f167823 */ /* 0x000fc60000000816 */
[----:B------:R-:W0:Y:S01]  /*2fa0*/  MUFU.EX2 R23, R23 ;  /* 0x0000001700177308 */ /* 0x000e220000000800 */
[----:B------:R-:W-:-:S07]  /*2fb0*/  FFMA R22, R15, 1.925963033500011079e-08, R22 ;  /* 0x32a570600f167823 */ /* 0x000fce0000000016 */
[----:B------:R-:W1:Y:S01]  /*2fc0*/  MUFU.EX2 R25, R22 ;  /* 0x0000001600197308 */ /* 0x000e620000000800 */
[----:B0-----:R-:W-:Y:S01]  /*2fd0*/  FMUL R15, R6, R23 ;  /* 0x00000017060f7220 */ /* 0x001fe20000400000 */
[----:B------:R-:W-:Y:S02]  /*2fe0*/  IMAD.MOV.U32 R6, RZ, RZ, R21 ;  /* 0x000000ffff067224 */ /* 0x000fe400078e0015 */
[----:B-1----:R-:W-:Y:S01]  /*2ff0*/  FMUL R4, R4, R25 ;  /* 0x0000001904047220 */ /* 0x002fe20000400000 */
[----:B------:R-:W-:Y:S01]  /*3000*/  FMUL R25, R15, R0 ;  /* 0x000000000f197220 */ /* 0x000fe20000400000 */
[----:B------:R-:W-:-:S03]  /*3010*/  VIADD R15, R2, 0xb0f8a ;  /* 0x000b0f8a020f7836 */ /* 0x000fc60000000000 */
[----:B------:R-:W-:Y:S01]  /*3020*/  FMUL R0, R25, R4 ;  /* 0x0000000419007220 */ /* 0x000fe20000400000 */
[----:B------:R0:W-:Y:S04]  /*3030*/  STG.E desc[UR6][R12.64+-0x4], R25 ;  /* 0xfffffc190c007986 */ /* 0x0001e8000c101906 */
[----:B------:R0:W-:Y:S01]  /*3040*/  STG.E desc[UR6][R12.64], R0 ;  /* 0x000000000c007986 */ /* 0x0001e2000c101906 */
[----:B------:R-:W-:Y:S05]  /*3050*/  BRA.U UP0, `(.L_x_19) ;  /* 0xfffffff900587547 */ /* 0x000fea000b83ffff */
[----:B0-----:R-:W-:Y:S02]  /*3060*/  VIADD R13, R20, 0x1 ;  /* 0x00000001140d7836 */ /* 0x001fe40000000000 */
[----:B------:R-:W-:-:S07]  /*3070*/  IMAD.MOV.U32 R6, RZ, RZ, R21 ;  /* 0x000000ffff067224 */ /* 0x000fce00078e0015 */
.L_x_14:
[----:B------:R-:W0:Y:S02]  /*3080*/  LDC R4, c[0x0][0x398] ;  /* 0x0000e600ff047b82 */ /* 0x000e240000000800 */
[----:B0-----:R-:W-:-:S04]  /*3090*/  LOP3.LUT R4, R4, 0x1, RZ, 0xc0, !PT ;  /* 0x0000000104047812 */ /* 0x001fc800078ec0ff */
[----:B------:R-:W-:-:S13]  /*30a0*/  ISETP.NE.U32.AND P0, PT, R4, 0x1, PT ;  /* 0x000000010400780c */ /* 0x000fda0003f05070 */
[----:B------:R-:W-:Y:S05]  /*30b0*/  @P0 EXIT ;  /* 0x000000000000094d */ /* 0x000fea0003800000 */
[----:B------:R-:W-:Y:S01]  /*30c0*/  SHF.R.U32.HI R4, RZ, 0x2, R3 ;  /* 0x00000002ff047819 */ /* 0x000fe20000011603 */
[----:B------:R-:W-:Y:S01]  /*30d0*/  IMAD.MOV.U32 R12, RZ, RZ, 0x3e055027 ;  /* 0x3e055027ff0c7424 */ /* 0x000fe200078e00ff */
[----:B------:R-:W-:Y:S02]  /*30e0*/  BSSY.RECONVERGENT B0, `(.L_x_20) ;  /* 0x000003b000007945 */ /* 0x000fe40003800200 */
[----:B------:R-:W-:Y:S01]  /*30f0*/  LOP3.LUT R4, R4, R3, RZ, 0x3c, !PT ;  /* 0x0000000304047212 */ /* 0x000fe200078e3cff */
[----:B------:R-:W-:-:S04]  /*3100*/  IMAD.SHL.U32 R3, R5, 0x10, RZ ;  /* 0x0000001005037824 */ /* 0x000fc800078e00ff */
[----:B------:R-:W-:-:S05]  /*3110*/  IMAD.SHL.U32 R7, R4, 0x2, RZ ;  /* 0x0000000204077824 */ /* 0x000fca00078e00ff */
[----:B------:R-:W-:-:S04]  /*3120*/  LOP3.LUT R4, R4, R7, R3, 0x96, !PT ;  /* 0x0000000704047212 */ /* 0x000fc800078e9603 */
[----:B------:R-:W-:Y:S01]  /*3130*/  LOP3.LUT R5, R4, R5, RZ, 0x3c, !PT ;  /* 0x0000000504057212 */ /* 0x000fe200078e3cff */
[----:B------:R-:W-:-:S03]  /*3140*/  IMAD.MOV.U32 R4, RZ, RZ, 0x2f800000 ;  /* 0x2f800000ff047424 */ /* 0x000fc600078e00ff */
[----:B------:R-:W-:-:S04]  /*3150*/  IADD3 R3, PT, PT, R2, 0x587c5, R5 ;  /* 0x000587c502037810 */ /* 0x000fc80007ffe005 */
[----:B------:R-:W-:-:S05]  /*3160*/  I2FP.F32.U32 R3, R3 ;  /* 0x0000000300037245 */ /* 0x000fca0000201000 */
[----:B------:R-:W-:-:S05]  /*3170*/  FFMA R3, R3, R4, 1.1641532182693481445e-10 ;  /* 0x2f00000003037423 */ /* 0x000fca0000000004 */
[----:B------:R-:W-:-:S13]  /*3180*/  FSETP.GEU.AND P0, PT, R3, 1.175494350822287508e-38, PT ;  /* 0x008000000300780b */ /* 0x000fda0003f0e000 */
[----:B------:R-:W-:-:S04]  /*3190*/  @!P0 FMUL R3, R3, 8388608 ;  /* 0x4b00000003038820 */ /* 0x000fc80000400000 */
[----:B------:R-:W-:-:S05]  /*31a0*/  VIADD R4, R3, 0xc0d55555 ;  /* 0xc0d5555503047836 */ /* 0x000fca0000000000 */
[----:B------:R-:W-:-:S04]  /*31b0*/  LOP3.LUT R8, R4, 0xff800000, RZ, 0xc0, !PT ;  /* 0xff80000004087812 */ /* 0x000fc800078ec0ff */
[----:B------:R-:W-:Y:S01]  /*31c0*/  I2FP.F32.S32 R7, R8 ;  /* 0x0000000800077245 */ /* 0x000fe20000201400 */
[----:B------:R-:W-:Y:S02]  /*31d0*/  IMAD.IADD R4, R3, 0x1, -R8 ;  /* 0x0000000103047824 */ /* 0x000fe400078e0a08 */
[----:B------:R-:W-:Y:S02]  /*31e0*/  IMAD.MOV.U32 R8, RZ, RZ, 0x7f800000 ;  /* 0x7f800000ff087424 */ /* 0x000fe400078e00ff */
        /* <DEDUP_REMOVED lines=8> */
[----:B------:R-:W-:Y:S01]  /*3270*/  FFMA R12, R9, R4, -0.5 ;  /* 0xbf000000090c7423 */ /* 0x000fe20000000004 */
[----:B------:R-:W-:Y:S02]  /*3280*/  FSEL R4, RZ, -23, P0 ;  /* 0xc1b80000ff047808 */ /* 0x000fe40000000000 */
[----:B------:R-:W-:Y:S01]  /*3290*/  ISETP.GT.U32.AND P0, PT, R3, 0x7f7fffff, PT ;  /* 0x7f7fffff0300780c */ /* 0x000fe20003f04070 */
[----:B------:R-:W-:Y:S02]  /*32a0*/  FMUL R12, R9, R12 ;  /* 0x0000000c090c7220 */ /* 0x000fe40000400000 */
[----:B------:R-:W-:Y:S01]  /*32b0*/  FFMA R4, R7, 1.1920928955078125e-07, R4 ;  /* 0x3400000007047823 */ /* 0x000fe20000000004 */
[----:B------:R-:W-:Y:S01]  /*32c0*/  SHF.R.U32.HI R7, RZ, 0x2, R6 ;  /* 0x00000002ff077819 */ /* 0x000fe20000011606 */
[----:B------:R-:W-:-:S03]  /*32d0*/  FFMA R9, R9, R12, R9 ;  /* 0x0000000c09097223 */ /* 0x000fc60000000009 */
[----:B------:R-:W-:Y:S01]  /*32e0*/  LOP3.LUT R7, R7, R6, RZ, 0x3c, !PT ;  /* 0x0000000607077212 */ /* 0x000fe200078e3cff */
[----:B------:R-:W-:Y:S01]  /*32f0*/  FFMA R9, R4, 0.69314718246459960938, R9 ;  /* 0x3f31721804097823 */ /* 0x000fe20000000009 */
[----:B------:R-:W-:-:S03]  /*3300*/  IMAD.SHL.U32 R4, R5, 0x10, RZ ;  /* 0x0000001005047824 */ /* 0x000fc600078e00ff */
[C---:B------:R-:W-:Y:S01]  /*3310*/  @P0 FFMA R9, R3.reuse, R8, +INF ;  /* 0x7f80000003090423 */ /* 0x040fe20000000008 */
[----:B------:R-:W-:Y:S01]  /*3320*/  FSETP.NEU.AND P0, PT, R3, RZ, PT ;  /* 0x000000ff0300720b */ /* 0x000fe20003f0d000 */
[----:B------:R-:W-:Y:S02]  /*3330*/  IMAD.SHL.U32 R6, R7, 0x2, RZ ;  /* 0x0000000207067824 */ /* 0x000fe400078e00ff */
[----:B------:R-:W-:-:S03]  /*3340*/  FMUL R9, R9, -2 ;  /* 0xc000000009097820 */ /* 0x000fc60000400000 */
[----:B------:R-:W-:Y:S02]  /*3350*/  LOP3.LUT R4, R7, R6, R4, 0x96, !PT ;  /* 0x0000000607047212 */ /* 0x000fe400078e9604 */
[----:B------:R-:W-:Y:S02]  /*3360*/  FSEL R9, R9, +INF , P0 ;  /* 0x7f80000009097808 */ /* 0x000fe40000000000 */
[----:B------:R-:W-:Y:S02]  /*3370*/  LOP3.LUT R5, R4, R5, RZ, 0x3c, !PT ;  /* 0x0000000504057212 */ /* 0x000fe400078e3cff */
[----:B------:R0:W1:Y:S01]  /*3380*/  MUFU.RSQ R4, R9 ;  /* 0x0000000900047308 */ /* 0x0000620000001400 */
[----:B------:R-:W-:Y:S01]  /*3390*/  VIADD R3, R9, 0xf3000000 ;  /* 0xf300000009037836 */ /* 0x000fe20000000000 */
[----:B------:R-:W-:Y:S01]  /*33a0*/  IADD3 R5, PT, PT, R2, 0xb0f8a, R5 ;  /* 0x000b0f8a02057810 */ /* 0x000fe20007ffe005 */
[----:B------:R-:W-:-:S03]  /*33b0*/  IMAD.MOV.U32 R2, RZ, RZ, 0x30c90fdb ;  /* 0x30c90fdbff027424 */ /* 0x000fc600078e00ff */
[----:B------:R-:W-:Y:S02]  /*33c0*/  ISETP.GT.U32.AND P0, PT, R3, 0x727fffff, PT ;  /* 0x727fffff0300780c */ /* 0x000fe40003f04070 */
[----:B------:R-:W-:-:S05]  /*33d0*/  I2FP.F32.U32 R5, R5 ;  /* 0x0000000500057245 */ /* 0x000fca0000201000 */
[----:B------:R-:W-:-:S06]  /*33e0*/  FFMA R5, R5, R2, 7.314590599882819788e-10 ;  /* 0x30490fdb05057423 */ /* 0x000fcc0000000002 */
[----:B01----:R-:W-:Y:S05]  /*33f0*/  @!P0 BRA `(.L_x_21) ;  /* 0x0000000000148947 */ /* 0x003fea0003800000 */
[----:B------:R-:W-:Y:S01]  /*3400*/  IMAD.MOV.U32 R4, RZ, RZ, R9 ;  /* 0x000000ffff047224 */ /* 0x000fe200078e0009 */
[----:B------:R-:W-:-:S07]  /*3410*/  MOV R14, 0x3430 ;  /* 0x00003430000e7802 */ /* 0x000fce0000000f00 */
[----:B------:R-:W-:Y:S05]  /*3420*/  CALL.REL.NOINC `($__internal_0_$__cuda_sm20_sqrt_rn_f32_slowpath) ;  /* 0x0000000000647944 */ /* 0x000fea0003c00000 */
[----:B------:R-:W-:Y:S01]  /*3430*/  IMAD.MOV.U32 R2, RZ, RZ, R23 ;  /* 0x000000ffff027224 */ /* 0x000fe200078e0017 */
[----:B------:R-:W-:Y:S06]  /*3440*/  BRA `(.L_x_22) ;  /* 0x0000000000107947 */ /* 0x000fec0003800000 */
.L_x_21:
[----:B------:R-:W-:Y:S01]  /*3450*/  FMUL.FTZ R2, R9, R4 ;  /* 0x0000000409027220 */ /* 0x000fe20000410000 */
[----:B------:R-:W-:-:S03]  /*3460*/  FMUL.FTZ R4, R4, 0.5 ;  /* 0x3f00000004047820 */ /* 0x000fc60000410000 */
[----:B------:R-:W-:-:S04]  /*3470*/  FFMA R3, -R2, R2, R9 ;  /* 0x0000000202037223 */ /* 0x000fc80000000109 */
[----:B------:R-:W-:-:S07]  /*3480*/  FFMA R2, R3, R4, R2 ;  /* 0x0000000403027223 */ /* 0x000fce0000000002 */
.L_x_22:
[----:B------:R-:W-:Y:S05]  /*3490*/  BSYNC.RECONVERGENT B0 ;  /* 0x0000000000007941 */ /* 0x000fea0003800200 */
.L_x_20:
[----:B------:R-:W-:Y:S01]  /*34a0*/  FMUL.RZ R4, R5, 0.15915493667125701904 ;  /* 0x3e22f98305047820 */ /* 0x000fe2000040c000 */
[----:B------:R-:W-:Y:S02]  /*34b0*/  IMAD.MOV.U32 R6, RZ, RZ, 0x437c0000 ;  /* 0x437c0000ff067424 */ /* 0x000fe400078e00ff */
[----:B------:R-:W-:Y:S01]  /*34c0*/  IMAD.WIDE R10, R13, 0x4, R10 ;  /* 0x000000040d0a7825 */ /* 0x000fe200078e020a */
[----:B------:R-:W0:Y:S03]  /*34d0*/  MUFU.SIN R3, R4 ;  /* 0x0000000400037308 */ /* 0x000e260000000400 */
[----:B0-----:R-:W-:Y:S01]  /*34e0*/  FMUL R2, R3, R2 ;  /* 0x0000000203027220 */ /* 0x001fe20000400000 */
[----:B------:R-:W-:-:S03]  /*34f0*/  IMAD.MOV.U32 R3, RZ, RZ, 0x3bbb989d ;  /* 0x3bbb989dff037424 */ /* 0x000fc600078e00ff */
[----:B------:R-:W-:-:S04]  /*3500*/  FFMA R2, R17, R2, R16 ;  /* 0x0000000211027223 */ /* 0x000fc80000000010 */
[----:B------:R-:W-:-:S04]  /*3510*/  FFMA.SAT R3, R2, R3, 0.5 ;  /* 0x3f00000002037423 */ /* 0x000fc80000002003 */
[----:B------:R-:W-:-:S04]  /*3520*/  FFMA.RM R3, R3, R6, 12582913 ;  /* 0x4b40000103037423 */ /* 0x000fc80000004006 */
[C---:B------:R-:W-:Y:S01]  /*3530*/  FADD R5, R3.reuse, -12583039 ;  /* 0xcb40007f03057421 */ /* 0x040fe20000000000 */
[----:B------:R-:W-:-:S03]  /*3540*/  IMAD.SHL.U32 R3, R3, 0x800000, RZ ;  /* 0x0080000003037824 */ /* 0x000fc600078e00ff */
[----:B------:R-:W-:-:S04]  /*3550*/  FFMA R5, R2, 1.4426950216293334961, -R5 ;  /* 0x3fb8aa3b02057823 */ /* 0x000fc80000000805 */
[----:B------:R-:W-:-:S04]  /*3560*/  FFMA R5, R2, 1.925963033500011079e-08, R5 ;  /* 0x32a5706002057823 */ /* 0x000fc80000000005 */
[----:B------:R-:W0:Y:S02]  /*3570*/  MUFU.EX2 R2, R5 ;  /* 0x0000000500027308 */ /* 0x000e240000000800 */
[----:B0-----:R-:W-:-:S04]  /*3580*/  FMUL R3, R3, R2 ;  /* 0x0000000203037220 */ /* 0x001fc80000400000 */
[----:B------:R-:W-:-:S05]  /*3590*/  FMUL R3, R3, R0 ;  /* 0x0000000003037220 */ /* 0x000fca0000400000 */
[----:B------:R-:W-:Y:S01]  /*35a0*/  STG.E desc[UR6][R10.64], R3 ;  /* 0x000000030a007986 */ /* 0x000fe2000c101906 */
[----:B------:R-:W-:Y:S05]  /*35b0*/  EXIT ;  /* 0x000000000000794d */ /* 0x000fea0003800000 */
        .weak           $__internal_0_$__cuda_sm20_sqrt_rn_f32_slowpath
        .type           $__internal_0_$__cuda_sm20_sqrt_rn_f32_slowpath,@function
        .size           $__internal_0_$__cuda_sm20_sqrt_rn_f32_slowpath,(.L_x_25 - $__internal_0_$__cuda_sm20_sqrt_rn_f32_slowpath)
$__internal_0_$__cuda_sm20_sqrt_rn_f32_slowpath:
[----:B------:R-:W-:-:S13]  /*35c0*/  LOP3.LUT P0, RZ, R4, 0x7fffffff, RZ, 0xc0, !PT ;  /* 0x7fffffff04ff7812 */ /* 0x000fda000780c0ff */
[----:B------:R-:W-:Y:S01]  /*35d0*/  @!P0 IMAD.MOV.U32 R23, RZ, RZ, R4 ;  /* 0x000000ffff178224 */ /* 0x000fe200078e0004 */
[----:B------:R-:W-:Y:S06]  /*35e0*/  @!P0 BRA `(.L_x_23) ;  /* 0x0000000000408947 */ /* 0x000fec0003800000 */
[----:B------:R-:W-:-:S13]  /*35f0*/  FSETP.GEU.FTZ.AND P0, PT, R4, RZ, PT ;  /* 0x000000ff0400720b */ /* 0x000fda0003f1e000 */
[----:B------:R-:W-:Y:S01]  /*3600*/  @!P0 IMAD.MOV.U32 R23, RZ, RZ, 0x7fffffff ;  /* 0x7fffffffff178424 */ /* 0x000fe200078e00ff */
[----:B------:R-:W-:Y:S06]  /*3610*/  @!P0 BRA `(.L_x_23) ;  /* 0x0000000000348947 */ /* 0x000fec0003800000 */
[----:B------:R-:W-:-:S13]  /*3620*/  FSETP.GTU.FTZ.AND P0, PT, |R4|, +INF , PT ;  /* 0x7f8000000400780b */ /* 0x000fda0003f1c200 */
[----:B------:R-:W-:Y:S01]  /*3630*/  @P0 FADD.FTZ R23, R4, 1 ;  /* 0x3f80000004170421 */ /* 0x000fe20000010000 */
[----:B------:R-:W-:Y:S06]  /*3640*/  @P0 BRA `(.L_x_23) ;  /* 0x0000000000280947 */ /* 0x000fec0003800000 */
[----:B------:R-:W-:-:S13]  /*3650*/  FSETP.NEU.FTZ.AND P0, PT, |R4|, +INF , PT ;  /* 0x7f8000000400780b */ /* 0x000fda0003f1d200 */
[----:B------:R-:W-:-:S04]  /*3660*/  @P0 FFMA R24, R4, 1.84467440737095516160e+19, RZ ;  /* 0x5f80000004180823 */ /* 0x000fc800000000ff */
[----:B------:R-:W0:Y:S02]  /*3670*/  @P0 MUFU.RSQ R25, R24 ;  /* 0x0000001800190308 */ /* 0x000e240000001400 */
[----:B0-----:R-:W-:Y:S01]  /*3680*/  @P0 FMUL.FTZ R15, R24, R25 ;  /* 0x00000019180f0220 */ /* 0x001fe20000410000 */
[----:B------:R-:W-:-:S03]  /*3690*/  @P0 FMUL.FTZ R22, R25, 0.5 ;  /* 0x3f00000019160820 */ /* 0x000fc60000410000 */
[----:B------:R-:W-:-:S04]  /*36a0*/  @P0 FADD.FTZ R23, -R15, -RZ ;  /* 0x800000ff0f170221 */ /* 0x000fc80000010100 */
[----:B------:R-:W-:Y:S01]  /*36b0*/  @P0 FFMA R26, R15, R23, R24 ;  /* 0x000000170f1a0223 */ /* 0x000fe20000000018 */
[----:B------:R-:W-:-:S03]  /*36c0*/  @!P0 IMAD.MOV.U32 R23, RZ, RZ, R4 ;  /* 0x000000ffff178224 */ /* 0x000fc600078e0004 */
[----:B------:R-:W-:-:S04]  /*36d0*/  @P0 FFMA R22, R26, R22, R15 ;  /* 0x000000161a160223 */ /* 0x000fc8000000000f */
[----:B------:R-:W-:-:S07]  /*36e0*/  @P0 FMUL.FTZ R23, R22, 2.3283064365386962891e-10 ;  /* 0x2f80000016170820 */ /* 0x000fce0000410000 */
.L_x_23:
[----:B------:R-:W-:-:S04]  /*36f0*/  IMAD.MOV.U32 R15, RZ, RZ, 0x0 ;  /* 0x00000000ff0f7424 */ /* 0x000fc800078e00ff */
[----:B------:R-:W-:Y:S05]  /*3700*/  RET.REL.NODEC R14 `(_Z23monte_carlo_kernel_cudaPfffffiiy) ;  /* 0xffffffc80e3c7950 */ /* 0x000fea0003c3ffff */
.L_x_24:
[----:B------:R-:W-:-:S00]  /*3710*/  BRA `(.L_x_24) ;  /* 0xfffffffc00fc7947 */ /* 0x000fc0000383ffff */
[----:B------:R-:W-:-:S00]  /*3720*/  NOP ;  /* 0x0000000000007918 */ /* 0x000fc00000000000 */
        /* <DEDUP_REMOVED lines=13> */
.L_x_25:


//--------------------- .nv.global.init           --------------------------
	.section	.nv.global.init,"aw",@progbits
	.align	4
.nv.global.init:
	.type		mrg32k3aM1SubSeq,@object
	.size		mrg32k3aM1SubSeq,(mrg32k3aM2SubSeq - mrg32k3aM1SubSeq)
mrg32k3aM1SubSeq:
        /*0000*/ 	.byte	0x0b, 0xcc, 0xee, 0x04, 0x73, 0x29, 0x8b, 0x6f, 0xf6, 0x53, 0x03, 0xf6, 0x23, 0xf6, 0xea, 0xda
        /* <DEDUP_REMOVED lines=125> */
	.type		mrg32k3aM2SubSeq,@object
	.size		mrg32k3aM2SubSeq,(mrg32k3aM1 - mrg32k3aM2SubSeq)
mrg32k3aM2SubSeq:
        /* <DEDUP_REMOVED lines=126> */
	.type		mrg32k3aM1,@object
	.size		mrg32k3aM1,(mrg32k3aM1Seq - mrg32k3aM1)
mrg32k3aM1:
        /* <DEDUP_REMOVED lines=144> */
	.type		mrg32k3aM1Seq,@object
	.size		mrg32k3aM1Seq,(mrg32k3aM2 - mrg32k3aM1Seq)
mrg32k3aM1Seq:
        /* <DEDUP_REMOVED lines=144> */
	.type		mrg32k3aM2,@object
	.size		mrg32k3aM2,(mrg32k3aM2Seq - mrg32k3aM2)
mrg32k3aM2:
        /* <DEDUP_REMOVED lines=144> */
	.type		mrg32k3aM2Seq,@object
	.size		mrg32k3aM2Seq,(precalc_xorwow_matrix - mrg32k3aM2Seq)
mrg32k3aM2Seq:
        /* <DEDUP_REMOVED lines=144> */
	.type		precalc_xorwow_matrix,@object
	.size		precalc_xorwow_matrix,(precalc_xorwow_offset_matrix - precalc_xorwow_matrix)
precalc_xorwow_matrix:
        /* <DEDUP_REMOVED lines=6400> */
	.type		precalc_xorwow_offset_matrix,@object
	.size		precalc_xorwow_offset_matrix,(.L_1 - precalc_xorwow_offset_matrix)
precalc_xorwow_offset_matrix:
        /* <DEDUP_REMOVED lines=6400> */
.L_1:


//--------------------- .nv.shared.reserved.0     --------------------------
	.section	.nv.shared.reserved.0,"aw",@nobits
	.weak		__nv_reservedSMEM_offset_0_alias
	.size		__nv_reservedSMEM_offset_0_alias, 0, 64
	.other		__nv_reservedSMEM_offset_0_alias,@"STO_CUDA_RESERVED_SHARED STV_DEFAULT"
__nv_reservedSMEM_offset_0_alias:
	.zero		0
	.zero		64


//--------------------- .nv.constant0._Z23monte_carlo_kernel_cudaPfffffiiy --------------------------
	.section	.nv.constant0._Z23monte_carlo_kernel_cudaPfffffiiy,"a",@progbits
	.sectionflags	@""
	.align	4
.nv.constant0._Z23monte_carlo_kernel_cudaPfffffiiy:
	.zero		936


//--------------------- SYMBOLS --------------------------

	.type		.nv.reservedSmem.offset0,@object
	.size		.nv.reservedSmem.offset0,0x4
